//
// Generated by NVIDIA NVVM Compiler
//
// Compiler Build ID: CL-36424714
// Cuda compilation tools, release 13.0, V13.0.88
// Based on NVVM 20.0.0
//

.version 9.0
.target sm_100
.address_size 64

	// .globl	_Z16tensor_transposeiiiiPiS_PfS0_S_S_S_PdS1_
// _ZZ16tensor_transposeiiiiPiS_PfS0_S_S_S_PdS1_E4tile has been demoted

.visible .entry _Z16tensor_transposeiiiiPiS_PfS0_S_S_S_PdS1_(
	.param .u32 _Z16tensor_transposeiiiiPiS_PfS0_S_S_S_PdS1__param_0,
	.param .u32 _Z16tensor_transposeiiiiPiS_PfS0_S_S_S_PdS1__param_1,
	.param .u32 _Z16tensor_transposeiiiiPiS_PfS0_S_S_S_PdS1__param_2,
	.param .u32 _Z16tensor_transposeiiiiPiS_PfS0_S_S_S_PdS1__param_3,
	.param .u64 .ptr .align 1 _Z16tensor_transposeiiiiPiS_PfS0_S_S_S_PdS1__param_4,
	.param .u64 .ptr .align 1 _Z16tensor_transposeiiiiPiS_PfS0_S_S_S_PdS1__param_5,
	.param .u64 .ptr .align 1 _Z16tensor_transposeiiiiPiS_PfS0_S_S_S_PdS1__param_6,
	.param .u64 .ptr .align 1 _Z16tensor_transposeiiiiPiS_PfS0_S_S_S_PdS1__param_7,
	.param .u64 .ptr .align 1 _Z16tensor_transposeiiiiPiS_PfS0_S_S_S_PdS1__param_8,
	.param .u64 .ptr .align 1 _Z16tensor_transposeiiiiPiS_PfS0_S_S_S_PdS1__param_9,
	.param .u64 .ptr .align 1 _Z16tensor_transposeiiiiPiS_PfS0_S_S_S_PdS1__param_10,
	.param .u64 .ptr .align 1 _Z16tensor_transposeiiiiPiS_PfS0_S_S_S_PdS1__param_11,
	.param .u64 .ptr .align 1 _Z16tensor_transposeiiiiPiS_PfS0_S_S_S_PdS1__param_12
)
{
	.reg .pred 	%p<25>;
	.reg .b32 	%r<345>;
	.reg .b32 	%f<91>;
	.reg .b64 	%rd<69>;
	.reg .b64 	%fd<4>;
	// demoted variable
	.shared .align 8 .b8 _ZZ16tensor_transposeiiiiPiS_PfS0_S_S_S_PdS1_E4tile[47200];
	ld.param.u32 	%r80, [_Z16tensor_transposeiiiiPiS_PfS0_S_S_S_PdS1__param_0];
	ld.param.u32 	%r81, [_Z16tensor_transposeiiiiPiS_PfS0_S_S_S_PdS1__param_1];
	ld.param.u32 	%r82, [_Z16tensor_transposeiiiiPiS_PfS0_S_S_S_PdS1__param_2];
	ld.param.u32 	%r83, [_Z16tensor_transposeiiiiPiS_PfS0_S_S_S_PdS1__param_3];
	ld.param.u64 	%rd20, [_Z16tensor_transposeiiiiPiS_PfS0_S_S_S_PdS1__param_4];
	ld.param.u64 	%rd21, [_Z16tensor_transposeiiiiPiS_PfS0_S_S_S_PdS1__param_5];
	ld.param.u64 	%rd22, [_Z16tensor_transposeiiiiPiS_PfS0_S_S_S_PdS1__param_6];
	ld.param.u64 	%rd23, [_Z16tensor_transposeiiiiPiS_PfS0_S_S_S_PdS1__param_7];
	ld.param.u64 	%rd24, [_Z16tensor_transposeiiiiPiS_PfS0_S_S_S_PdS1__param_8];
	ld.param.u64 	%rd25, [_Z16tensor_transposeiiiiPiS_PfS0_S_S_S_PdS1__param_9];
	ld.param.u64 	%rd26, [_Z16tensor_transposeiiiiPiS_PfS0_S_S_S_PdS1__param_10];
	ld.param.u64 	%rd19, [_Z16tensor_transposeiiiiPiS_PfS0_S_S_S_PdS1__param_11];
	ld.param.u64 	%rd27, [_Z16tensor_transposeiiiiPiS_PfS0_S_S_S_PdS1__param_12];
	cvta.to.global.u64 	%rd1, %rd20;
	cvta.to.global.u64 	%rd2, %rd24;
	cvta.to.global.u64 	%rd3, %rd22;
	cvta.to.global.u64 	%rd4, %rd25;
	cvta.to.global.u64 	%rd5, %rd26;
	cvta.to.global.u64 	%rd6, %rd21;
	cvta.to.global.u64 	%rd7, %rd23;
	cvta.to.global.u64 	%rd8, %rd27;
	mov.u32 	%r302, %ctaid.x;
	setp.ge.s32 	%p1, %r302, %r82;
	@%p1 bra 	$L__BB0_33;
	mov.u32 	%r2, %tid.x;
	mov.u32 	%r3, %ntid.x;
	and.b32  	%r4, %r80, 7;
	and.b32  	%r5, %r81, 7;
	and.b32  	%r6, %r80, 2147483640;
	and.b32  	%r7, %r81, 2147483640;
	neg.s32 	%r8, %r6;
	cvta.to.global.u64 	%rd9, %rd19;
$L__BB0_2:
	setp.lt.s32 	%p2, %r80, 1;
	mov.b32 	%r318, 0;
	@%p2 bra 	$L__BB0_14;
	setp.lt.u32 	%p3, %r80, 8;
	mov.b32 	%r311, 0;
	mov.u32 	%r318, %r311;
	mov.u32 	%r309, %r302;
	@%p3 bra 	$L__BB0_6;
	add.s64 	%rd68, %rd3, 16;
	add.s64 	%rd67, %rd2, 16;
	add.s64 	%rd66, %rd1, 16;
	mov.b32 	%r318, 0;
	mov.u32 	%r303, %r8;
	mov.u32 	%r309, %r302;
$L__BB0_5:
	.pragma "nounroll";
	cvt.rn.f32.s32 	%f1, %r309;
	ld.global.f32 	%f2, [%rd68+-16];
	mul.f32 	%f3, %f2, %f1;
	cvt.rzi.s32.f32 	%r88, %f3;
	ld.global.u32 	%r89, [%rd67+-16];
	ld.global.u32 	%r90, [%rd66+-16];
	mul.lo.s32 	%r91, %r88, %r90;
	sub.s32 	%r92, %r309, %r91;
	mad.lo.s32 	%r93, %r92, %r89, %r318;
	cvt.rn.f32.s32 	%f4, %r88;
	ld.global.f32 	%f5, [%rd68+-12];
	mul.f32 	%f6, %f5, %f4;
	cvt.rzi.s32.f32 	%r94, %f6;
	ld.global.u32 	%r95, [%rd67+-12];
	ld.global.u32 	%r96, [%rd66+-12];
	mul.lo.s32 	%r97, %r94, %r96;
	sub.s32 	%r98, %r88, %r97;
	mad.lo.s32 	%r99, %r98, %r95, %r93;
	cvt.rn.f32.s32 	%f7, %r94;
	ld.global.f32 	%f8, [%rd68+-8];
	mul.f32 	%f9, %f8, %f7;
	cvt.rzi.s32.f32 	%r100, %f9;
	ld.global.u32 	%r101, [%rd67+-8];
	ld.global.u32 	%r102, [%rd66+-8];
	mul.lo.s32 	%r103, %r100, %r102;
	sub.s32 	%r104, %r94, %r103;
	mad.lo.s32 	%r105, %r104, %r101, %r99;
	cvt.rn.f32.s32 	%f10, %r100;
	ld.global.f32 	%f11, [%rd68+-4];
	mul.f32 	%f12, %f11, %f10;
	cvt.rzi.s32.f32 	%r106, %f12;
	ld.global.u32 	%r107, [%rd67+-4];
	ld.global.u32 	%r108, [%rd66+-4];
	mul.lo.s32 	%r109, %r106, %r108;
	sub.s32 	%r110, %r100, %r109;
	mad.lo.s32 	%r111, %r110, %r107, %r105;
	cvt.rn.f32.s32 	%f13, %r106;
	ld.global.f32 	%f14, [%rd68];
	mul.f32 	%f15, %f14, %f13;
	cvt.rzi.s32.f32 	%r112, %f15;
	ld.global.u32 	%r113, [%rd67];
	ld.global.u32 	%r114, [%rd66];
	mul.lo.s32 	%r115, %r112, %r114;
	sub.s32 	%r116, %r106, %r115;
	mad.lo.s32 	%r117, %r116, %r113, %r111;
	cvt.rn.f32.s32 	%f16, %r112;
	ld.global.f32 	%f17, [%rd68+4];
	mul.f32 	%f18, %f17, %f16;
	cvt.rzi.s32.f32 	%r118, %f18;
	ld.global.u32 	%r119, [%rd67+4];
	ld.global.u32 	%r120, [%rd66+4];
	mul.lo.s32 	%r121, %r118, %r120;
	sub.s32 	%r122, %r112, %r121;
	mad.lo.s32 	%r123, %r122, %r119, %r117;
	cvt.rn.f32.s32 	%f19, %r118;
	ld.global.f32 	%f20, [%rd68+8];
	mul.f32 	%f21, %f20, %f19;
	cvt.rzi.s32.f32 	%r124, %f21;
	ld.global.u32 	%r125, [%rd67+8];
	ld.global.u32 	%r126, [%rd66+8];
	mul.lo.s32 	%r127, %r124, %r126;
	sub.s32 	%r128, %r118, %r127;
	mad.lo.s32 	%r129, %r128, %r125, %r123;
	cvt.rn.f32.s32 	%f22, %r124;
	ld.global.f32 	%f23, [%rd68+12];
	mul.f32 	%f24, %f23, %f22;
	cvt.rzi.s32.f32 	%r309, %f24;
	ld.global.u32 	%r130, [%rd67+12];
	ld.global.u32 	%r131, [%rd66+12];
	mul.lo.s32 	%r132, %r309, %r131;
	sub.s32 	%r133, %r124, %r132;
	mad.lo.s32 	%r318, %r133, %r130, %r129;
	add.s32 	%r303, %r303, 8;
	add.s64 	%rd68, %rd68, 32;
	add.s64 	%rd67, %rd67, 32;
	add.s64 	%rd66, %rd66, 32;
	setp.ne.s32 	%p4, %r303, 0;
	mov.u32 	%r311, %r6;
	@%p4 bra 	$L__BB0_5;
$L__BB0_6:
	setp.eq.s32 	%p5, %r4, 0;
	@%p5 bra 	$L__BB0_14;
	add.s32 	%r135, %r4, -1;
	setp.lt.u32 	%p6, %r135, 3;
	@%p6 bra 	$L__BB0_9;
	cvt.rn.f32.s32 	%f25, %r309;
	mul.wide.u32 	%rd28, %r311, 4;
	add.s64 	%rd29, %rd3, %rd28;
	ld.global.f32 	%f26, [%rd29];
	mul.f32 	%f27, %f26, %f25;
	cvt.rzi.s32.f32 	%r136, %f27;
	add.s64 	%rd30, %rd2, %rd28;
	ld.global.u32 	%r137, [%rd30];
	add.s64 	%rd31, %rd1, %rd28;
	ld.global.u32 	%r138, [%rd31];
	mul.lo.s32 	%r139, %r136, %r138;
	sub.s32 	%r140, %r309, %r139;
	mad.lo.s32 	%r141, %r140, %r137, %r318;
	cvt.rn.f32.s32 	%f28, %r136;
	ld.global.f32 	%f29, [%rd29+4];
	mul.f32 	%f30, %f29, %f28;
	cvt.rzi.s32.f32 	%r142, %f30;
	ld.global.u32 	%r143, [%rd30+4];
	ld.global.u32 	%r144, [%rd31+4];
	mul.lo.s32 	%r145, %r142, %r144;
	sub.s32 	%r146, %r136, %r145;
	mad.lo.s32 	%r147, %r146, %r143, %r141;
	cvt.rn.f32.s32 	%f31, %r142;
	ld.global.f32 	%f32, [%rd29+8];
	mul.f32 	%f33, %f32, %f31;
	cvt.rzi.s32.f32 	%r148, %f33;
	ld.global.u32 	%r149, [%rd30+8];
	ld.global.u32 	%r150, [%rd31+8];
	mul.lo.s32 	%r151, %r148, %r150;
	sub.s32 	%r152, %r142, %r151;
	mad.lo.s32 	%r153, %r152, %r149, %r147;
	cvt.rn.f32.s32 	%f34, %r148;
	ld.global.f32 	%f35, [%rd29+12];
	mul.f32 	%f36, %f35, %f34;
	cvt.rzi.s32.f32 	%r309, %f36;
	ld.global.u32 	%r154, [%rd30+12];
	ld.global.u32 	%r155, [%rd31+12];
	mul.lo.s32 	%r156, %r309, %r155;
	sub.s32 	%r157, %r148, %r156;
	mad.lo.s32 	%r318, %r157, %r154, %r153;
	add.s32 	%r311, %r311, 4;
$L__BB0_9:
	and.b32  	%r159, %r80, 3;
	setp.eq.s32 	%p7, %r159, 0;
	@%p7 bra 	$L__BB0_14;
	setp.eq.s32 	%p8, %r159, 1;
	@%p8 bra 	$L__BB0_12;
	cvt.rn.f32.s32 	%f37, %r309;
	mul.wide.u32 	%rd32, %r311, 4;
	add.s64 	%rd33, %rd3, %rd32;
	ld.global.f32 	%f38, [%rd33];
	mul.f32 	%f39, %f38, %f37;
	cvt.rzi.s32.f32 	%r160, %f39;
	add.s64 	%rd34, %rd2, %rd32;
	ld.global.u32 	%r161, [%rd34];
	add.s64 	%rd35, %rd1, %rd32;
	ld.global.u32 	%r162, [%rd35];
	mul.lo.s32 	%r163, %r160, %r162;
	sub.s32 	%r164, %r309, %r163;
	mad.lo.s32 	%r165, %r164, %r161, %r318;
	cvt.rn.f32.s32 	%f40, %r160;
	ld.global.f32 	%f41, [%rd33+4];
	mul.f32 	%f42, %f41, %f40;
	cvt.rzi.s32.f32 	%r309, %f42;
	ld.global.u32 	%r166, [%rd34+4];
	ld.global.u32 	%r167, [%rd35+4];
	mul.lo.s32 	%r168, %r309, %r167;
	sub.s32 	%r169, %r160, %r168;
	mad.lo.s32 	%r318, %r169, %r166, %r165;
	add.s32 	%r311, %r311, 2;
$L__BB0_12:
	and.b32  	%r170, %r80, 1;
	setp.eq.b32 	%p9, %r170, 1;
	not.pred 	%p10, %p9;
	@%p10 bra 	$L__BB0_14;
	cvt.rn.f32.s32 	%f43, %r309;
	mul.wide.u32 	%rd36, %r311, 4;
	add.s64 	%rd37, %rd3, %rd36;
	ld.global.f32 	%f44, [%rd37];
	mul.f32 	%f45, %f44, %f43;
	cvt.rzi.s32.f32 	%r171, %f45;
	add.s64 	%rd38, %rd2, %rd36;
	ld.global.u32 	%r172, [%rd38];
	add.s64 	%rd39, %rd1, %rd36;
	ld.global.u32 	%r173, [%rd39];
	mul.lo.s32 	%r174, %r171, %r173;
	sub.s32 	%r175, %r309, %r174;
	mad.lo.s32 	%r318, %r175, %r172, %r318;
$L__BB0_14:
	setp.ge.s32 	%p11, %r2, %r83;
	@%p11 bra 	$L__BB0_17;
	mul.lo.s32 	%r36, %r302, %r83;
	mov.u32 	%r319, %r2;
$L__BB0_16:
	add.s32 	%r176, %r319, %r36;
	mul.wide.s32 	%rd40, %r176, 8;
	add.s64 	%rd41, %rd9, %rd40;
	ld.global.f64 	%fd1, [%rd41];
	shl.b32 	%r177, %r319, 3;
	mov.u32 	%r178, _ZZ16tensor_transposeiiiiPiS_PfS0_S_S_S_PdS1_E4tile;
	add.s32 	%r179, %r178, %r177;
	st.shared.f64 	[%r179], %fd1;
	add.s32 	%r319, %r319, %r3;
	setp.lt.s32 	%p12, %r319, %r83;
	@%p12 bra 	$L__BB0_16;
$L__BB0_17:
	setp.ge.s32 	%p13, %r2, %r83;
	bar.sync 	0;
	@%p13 bra 	$L__BB0_32;
	setp.lt.s32 	%p14, %r81, 1;
	mov.u32 	%r320, %r2;
	@%p14 bra 	$L__BB0_19;
	bra.uni 	$L__BB0_20;
$L__BB0_19:
	ld.shared.f64 	%fd2, [_ZZ16tensor_transposeiiiiPiS_PfS0_S_S_S_PdS1_E4tile];
	mul.wide.s32 	%rd42, %r318, 8;
	add.s64 	%rd43, %rd8, %rd42;
	st.global.f64 	[%rd43], %fd2;
	bra.uni 	$L__BB0_32;
$L__BB0_20:
	setp.lt.u32 	%p15, %r81, 8;
	mov.b32 	%r333, 0;
	mov.u32 	%r344, %r333;
	mov.u32 	%r343, %r333;
	mov.u32 	%r330, %r320;
	@%p15 bra 	$L__BB0_23;
	mov.b32 	%r321, 0;
	mov.u32 	%r344, %r321;
	mov.u32 	%r343, %r321;
	mov.u32 	%r330, %r320;
$L__BB0_22:
	.pragma "nounroll";
	cvt.rn.f32.s32 	%f46, %r330;
	mul.wide.u32 	%rd44, %r321, 4;
	add.s64 	%rd45, %rd7, %rd44;
	ld.global.f32 	%f47, [%rd45];
	mul.f32 	%f48, %f47, %f46;
	cvt.rzi.s32.f32 	%r183, %f48;
	add.s64 	%rd46, %rd6, %rd44;
	ld.global.u32 	%r184, [%rd46];
	mul.lo.s32 	%r185, %r183, %r184;
	sub.s32 	%r186, %r330, %r185;
	add.s64 	%rd47, %rd5, %rd44;
	ld.global.u32 	%r187, [%rd47];
	mad.lo.s32 	%r188, %r186, %r187, %r343;
	add.s64 	%rd48, %rd4, %rd44;
	ld.global.u32 	%r189, [%rd48];
	mad.lo.s32 	%r190, %r186, %r189, %r344;
	cvt.rn.f32.s32 	%f49, %r183;
	ld.global.f32 	%f50, [%rd45+4];
	mul.f32 	%f51, %f50, %f49;
	cvt.rzi.s32.f32 	%r191, %f51;
	ld.global.u32 	%r192, [%rd46+4];
	mul.lo.s32 	%r193, %r191, %r192;
	sub.s32 	%r194, %r183, %r193;
	ld.global.u32 	%r195, [%rd47+4];
	mad.lo.s32 	%r196, %r194, %r195, %r188;
	ld.global.u32 	%r197, [%rd48+4];
	mad.lo.s32 	%r198, %r194, %r197, %r190;
	cvt.rn.f32.s32 	%f52, %r191;
	ld.global.f32 	%f53, [%rd45+8];
	mul.f32 	%f54, %f53, %f52;
	cvt.rzi.s32.f32 	%r199, %f54;
	ld.global.u32 	%r200, [%rd46+8];
	mul.lo.s32 	%r201, %r199, %r200;
	sub.s32 	%r202, %r191, %r201;
	ld.global.u32 	%r203, [%rd47+8];
	mad.lo.s32 	%r204, %r202, %r203, %r196;
	ld.global.u32 	%r205, [%rd48+8];
	mad.lo.s32 	%r206, %r202, %r205, %r198;
	cvt.rn.f32.s32 	%f55, %r199;
	ld.global.f32 	%f56, [%rd45+12];
	mul.f32 	%f57, %f56, %f55;
	cvt.rzi.s32.f32 	%r207, %f57;
	ld.global.u32 	%r208, [%rd46+12];
	mul.lo.s32 	%r209, %r207, %r208;
	sub.s32 	%r210, %r199, %r209;
	ld.global.u32 	%r211, [%rd47+12];
	mad.lo.s32 	%r212, %r210, %r211, %r204;
	ld.global.u32 	%r213, [%rd48+12];
	mad.lo.s32 	%r214, %r210, %r213, %r206;
	cvt.rn.f32.s32 	%f58, %r207;
	ld.global.f32 	%f59, [%rd45+16];
	mul.f32 	%f60, %f59, %f58;
	cvt.rzi.s32.f32 	%r215, %f60;
	ld.global.u32 	%r216, [%rd46+16];
	mul.lo.s32 	%r217, %r215, %r216;
	sub.s32 	%r218, %r207, %r217;
	ld.global.u32 	%r219, [%rd47+16];
	mad.lo.s32 	%r220, %r218, %r219, %r212;
	ld.global.u32 	%r221, [%rd48+16];
	mad.lo.s32 	%r222, %r218, %r221, %r214;
	cvt.rn.f32.s32 	%f61, %r215;
	ld.global.f32 	%f62, [%rd45+20];
	mul.f32 	%f63, %f62, %f61;
	cvt.rzi.s32.f32 	%r223, %f63;
	ld.global.u32 	%r224, [%rd46+20];
	mul.lo.s32 	%r225, %r223, %r224;
	sub.s32 	%r226, %r215, %r225;
	ld.global.u32 	%r227, [%rd47+20];
	mad.lo.s32 	%r228, %r226, %r227, %r220;
	ld.global.u32 	%r229, [%rd48+20];
	mad.lo.s32 	%r230, %r226, %r229, %r222;
	cvt.rn.f32.s32 	%f64, %r223;
	ld.global.f32 	%f65, [%rd45+24];
	mul.f32 	%f66, %f65, %f64;
	cvt.rzi.s32.f32 	%r231, %f66;
	ld.global.u32 	%r232, [%rd46+24];
	mul.lo.s32 	%r233, %r231, %r232;
	sub.s32 	%r234, %r223, %r233;
	ld.global.u32 	%r235, [%rd47+24];
	mad.lo.s32 	%r236, %r234, %r235, %r228;
	ld.global.u32 	%r237, [%rd48+24];
	mad.lo.s32 	%r238, %r234, %r237, %r230;
	cvt.rn.f32.s32 	%f67, %r231;
	ld.global.f32 	%f68, [%rd45+28];
	mul.f32 	%f69, %f68, %f67;
	cvt.rzi.s32.f32 	%r330, %f69;
	ld.global.u32 	%r239, [%rd46+28];
	mul.lo.s32 	%r240, %r330, %r239;
	sub.s32 	%r241, %r231, %r240;
	ld.global.u32 	%r242, [%rd47+28];
	mad.lo.s32 	%r343, %r241, %r242, %r236;
	ld.global.u32 	%r243, [%rd48+28];
	mad.lo.s32 	%r344, %r241, %r243, %r238;
	add.s32 	%r321, %r321, 8;
	setp.ne.s32 	%p16, %r321, %r7;
	mov.u32 	%r333, %r7;
	@%p16 bra 	$L__BB0_22;
$L__BB0_23:
	setp.eq.s32 	%p17, %r5, 0;
	@%p17 bra 	$L__BB0_31;
	add.s32 	%r245, %r5, -1;
	setp.lt.u32 	%p18, %r245, 3;
	@%p18 bra 	$L__BB0_26;
	cvt.rn.f32.s32 	%f70, %r330;
	mul.wide.u32 	%rd49, %r333, 4;
	add.s64 	%rd50, %rd7, %rd49;
	ld.global.f32 	%f71, [%rd50];
	mul.f32 	%f72, %f71, %f70;
	cvt.rzi.s32.f32 	%r246, %f72;
	add.s64 	%rd51, %rd6, %rd49;
	ld.global.u32 	%r247, [%rd51];
	mul.lo.s32 	%r248, %r246, %r247;
	sub.s32 	%r249, %r330, %r248;
	add.s64 	%rd52, %rd5, %rd49;
	ld.global.u32 	%r250, [%rd52];
	mad.lo.s32 	%r251, %r249, %r250, %r343;
	add.s64 	%rd53, %rd4, %rd49;
	ld.global.u32 	%r252, [%rd53];
	mad.lo.s32 	%r253, %r249, %r252, %r344;
	cvt.rn.f32.s32 	%f73, %r246;
	ld.global.f32 	%f74, [%rd50+4];
	mul.f32 	%f75, %f74, %f73;
	cvt.rzi.s32.f32 	%r254, %f75;
	ld.global.u32 	%r255, [%rd51+4];
	mul.lo.s32 	%r256, %r254, %r255;
	sub.s32 	%r257, %r246, %r256;
	ld.global.u32 	%r258, [%rd52+4];
	mad.lo.s32 	%r259, %r257, %r258, %r251;
	ld.global.u32 	%r260, [%rd53+4];
	mad.lo.s32 	%r261, %r257, %r260, %r253;
	cvt.rn.f32.s32 	%f76, %r254;
	ld.global.f32 	%f77, [%rd50+8];
	mul.f32 	%f78, %f77, %f76;
	cvt.rzi.s32.f32 	%r262, %f78;
	ld.global.u32 	%r263, [%rd51+8];
	mul.lo.s32 	%r264, %r262, %r263;
	sub.s32 	%r265, %r254, %r264;
	ld.global.u32 	%r266, [%rd52+8];
	mad.lo.s32 	%r267, %r265, %r266, %r259;
	ld.global.u32 	%r268, [%rd53+8];
	mad.lo.s32 	%r269, %r265, %r268, %r261;
	cvt.rn.f32.s32 	%f79, %r262;
	ld.global.f32 	%f80, [%rd50+12];
	mul.f32 	%f81, %f80, %f79;
	cvt.rzi.s32.f32 	%r330, %f81;
	ld.global.u32 	%r270, [%rd51+12];
	mul.lo.s32 	%r271, %r330, %r270;
	sub.s32 	%r272, %r262, %r271;
	ld.global.u32 	%r273, [%rd52+12];
	mad.lo.s32 	%r343, %r272, %r273, %r267;
	ld.global.u32 	%r274, [%rd53+12];
	mad.lo.s32 	%r344, %r272, %r274, %r269;
	add.s32 	%r333, %r333, 4;
$L__BB0_26:
	and.b32  	%r276, %r81, 3;
	setp.eq.s32 	%p19, %r276, 0;
	@%p19 bra 	$L__BB0_31;
	setp.eq.s32 	%p20, %r276, 1;
	@%p20 bra 	$L__BB0_29;
	cvt.rn.f32.s32 	%f82, %r330;
	mul.wide.u32 	%rd54, %r333, 4;
	add.s64 	%rd55, %rd7, %rd54;
	ld.global.f32 	%f83, [%rd55];
	mul.f32 	%f84, %f83, %f82;
	cvt.rzi.s32.f32 	%r277, %f84;
	add.s64 	%rd56, %rd6, %rd54;
	ld.global.u32 	%r278, [%rd56];
	mul.lo.s32 	%r279, %r277, %r278;
	sub.s32 	%r280, %r330, %r279;
	add.s64 	%rd57, %rd5, %rd54;
	ld.global.u32 	%r281, [%rd57];
	mad.lo.s32 	%r282, %r280, %r281, %r343;
	add.s64 	%rd58, %rd4, %rd54;
	ld.global.u32 	%r283, [%rd58];
	mad.lo.s32 	%r284, %r280, %r283, %r344;
	cvt.rn.f32.s32 	%f85, %r277;
	ld.global.f32 	%f86, [%rd55+4];
	mul.f32 	%f87, %f86, %f85;
	cvt.rzi.s32.f32 	%r330, %f87;
	ld.global.u32 	%r285, [%rd56+4];
	mul.lo.s32 	%r286, %r330, %r285;
	sub.s32 	%r287, %r277, %r286;
	ld.global.u32 	%r288, [%rd57+4];
	mad.lo.s32 	%r343, %r287, %r288, %r282;
	ld.global.u32 	%r289, [%rd58+4];
	mad.lo.s32 	%r344, %r287, %r289, %r284;
	add.s32 	%r333, %r333, 2;
$L__BB0_29:
	and.b32  	%r290, %r81, 1;
	setp.eq.b32 	%p21, %r290, 1;
	not.pred 	%p22, %p21;
	@%p22 bra 	$L__BB0_31;
	cvt.rn.f32.s32 	%f88, %r330;
	mul.wide.u32 	%rd59, %r333, 4;
	add.s64 	%rd60, %rd7, %rd59;
	ld.global.f32 	%f89, [%rd60];
	mul.f32 	%f90, %f89, %f88;
	cvt.rzi.s32.f32 	%r291, %f90;
	add.s64 	%rd61, %rd6, %rd59;
	ld.global.u32 	%r292, [%rd61];
	mul.lo.s32 	%r293, %r291, %r292;
	sub.s32 	%r294, %r330, %r293;
	add.s64 	%rd62, %rd5, %rd59;
	ld.global.u32 	%r295, [%rd62];
	mad.lo.s32 	%r343, %r294, %r295, %r343;
	add.s64 	%rd63, %rd4, %rd59;
	ld.global.u32 	%r296, [%rd63];
	mad.lo.s32 	%r344, %r294, %r296, %r344;
$L__BB0_31:
	shl.b32 	%r297, %r344, 3;
	mov.u32 	%r298, _ZZ16tensor_transposeiiiiPiS_PfS0_S_S_S_PdS1_E4tile;
	add.s32 	%r299, %r298, %r297;
	ld.shared.f64 	%fd3, [%r299];
	add.s32 	%r300, %r343, %r318;
	mul.wide.s32 	%rd64, %r300, 8;
	add.s64 	%rd65, %rd8, %rd64;
	st.global.f64 	[%rd65], %fd3;
	add.s32 	%r320, %r320, %r3;
	setp.lt.s32 	%p23, %r320, %r83;
	@%p23 bra 	$L__BB0_20;
$L__BB0_32:
	bar.sync 	0;
	mov.u32 	%r301, %nctaid.x;
	add.s32 	%r302, %r302, %r301;
	setp.lt.s32 	%p24, %r302, %r82;
	@%p24 bra 	$L__BB0_2;
$L__BB0_33:
	ret;

}


// ===== COMPILED SASS (sm_100) =====

	.target	sm_100

	.elftype	@"ET_EXEC"


//--------------------- .note.nv.tkinfo           --------------------------
	.section	.note.nv.tkinfo,"",@"SHT_NOTE"
	.sectionflags	@"SHF_NOTE_NV_TKINFO"
	.tkinfo
        /*0018*/ 	.word	0x00000002
        /*0030*/ 	.string	""
        /*0030*/ 	.string	"ptxas"
        /*0030*/ 	.string	"Cuda compilation tools, release 13.0, V13.0.88"
        /*0030*/ 	.string	"Build cuda_13.0.r13.0/compiler.36424714_0"
        /*0030*/ 	.string	"-arch sm_100 -m 64 "



//--------------------- .note.nv.cuinfo           --------------------------
	.section	.note.nv.cuinfo,"",@"SHT_NOTE"
	.sectionflags	@"SHF_NOTE_NV_CUINFO"
        /*0018*/ 	.short	0x0002
        /*001a*/ 	.short	0x0064
        /*001c*/ 	.short	0x0082
	.zero		2


//--------------------- .nv.info                  --------------------------
	.section	.nv.info,"",@"SHT_CUDA_INFO"
	.align	4


	//----- nvinfo : EIATTR_REGCOUNT
	.align		4
        /*0000*/ 	.byte	0x04, 0x2f
        /*0002*/ 	.short	(.L_1 - .L_0)
	.align		4
.L_0:
        /*0004*/ 	.word	index@(_Z16tensor_transposeiiiiPiS_PfS0_S_S_S_PdS1_)
        /*0008*/ 	.word	0x00000020


	//----- nvinfo : EIATTR_FRAME_SIZE
	.align		4
.L_1:
        /*000c*/ 	.byte	0x04, 0x11
        /*000e*/ 	.short	(.L_3 - .L_2)
	.align		4
.L_2:
        /*0010*/ 	.word	index@(_Z16tensor_transposeiiiiPiS_PfS0_S_S_S_PdS1_)
        /*0014*/ 	.word	0x00000000


	//----- nvinfo : EIATTR_MIN_STACK_SIZE
	.align		4
.L_3:
        /*0018*/ 	.byte	0x04, 0x12
        /*001a*/ 	.short	(.L_5 - .L_4)
	.align		4
.L_4:
        /*001c*/ 	.word	index@(_Z16tensor_transposeiiiiPiS_PfS0_S_S_S_PdS1_)
        /*0020*/ 	.word	0x00000000
.L_5:


//--------------------- .nv.compat                --------------------------
	.section	.nv.compat,"",@"SHT_CUDA_COMPAT_INFO"
	.align	4
        /*0000*/ 	.byte	0x02, 0x09, 0x00, 0x00, 0x02, 0x02, 0x01, 0x00, 0x02, 0x05, 0x05, 0x00, 0x03, 0x07, 0x01, 0x01
        /*0010*/ 	.byte	0x02, 0x03, 0x00, 0x00, 0x02, 0x06, 0x01, 0x00, 0x04, 0x0b, 0x08, 0x00, 0x09, 0x00, 0x00, 0x00
        /*0020*/ 	.byte	0x00, 0x00, 0x00, 0x00


//--------------------- .nv.info._Z16tensor_transposeiiiiPiS_PfS0_S_S_S_PdS1_ --------------------------
	.section	.nv.info._Z16tensor_transposeiiiiPiS_PfS0_S_S_S_PdS1_,"",@"SHT_CUDA_INFO"
	.sectionflags	@""
	.align	4


	//----- nvinfo : EIATTR_CUDA_API_VERSION
	.align		4
        /*0000*/ 	.byte	0x04, 0x37
        /*0002*/ 	.short	(.L_7 - .L_6)
.L_6:
        /*0004*/ 	.word	0x00000082


	//----- nvinfo : EIATTR_KPARAM_INFO
	.align		4
.L_7:
        /*0008*/ 	.byte	0x04, 0x17
        /*000a*/ 	.short	(.L_9 - .L_8)
.L_8:
        /*000c*/ 	.word	0x00000000
        /*0010*/ 	.short	0x000c
        /*0012*/ 	.short	0x0050
        /*0014*/ 	.byte	0x00, 0xf5, 0x21, 0x00


	//----- nvinfo : EIATTR_KPARAM_INFO
	.align		4
.L_9:
        /*0018*/ 	.byte	0x04, 0x17
        /*001a*/ 	.short	(.L_11 - .L_10)
.L_10:
        /*001c*/ 	.word	0x00000000
        /*0020*/ 	.short	0x000b
        /*0022*/ 	.short	0x0048
        /*0024*/ 	.byte	0x00, 0xf5, 0x21, 0x00


	//----- nvinfo : EIATTR_KPARAM_INFO
	.align		4
.L_11:
        /*0028*/ 	.byte	0x04, 0x17
        /*002a*/ 	.short	(.L_13 - .L_12)
.L_12:
        /*002c*/ 	.word	0x00000000
        /*0030*/ 	.short	0x000a
        /*0032*/ 	.short	0x0040
        /*0034*/ 	.byte	0x00, 0xf5, 0x21, 0x00


	//----- nvinfo : EIATTR_KPARAM_INFO
	.align		4
.L_13:
        /*0038*/ 	.byte	0x04, 0x17
        /*003a*/ 	.short	(.L_15 - .L_14)
.L_14:
        /*003c*/ 	.word	0x00000000
        /*0040*/ 	.short	0x0009
        /*0042*/ 	.short	0x0038
        /*0044*/ 	.byte	0x00, 0xf5, 0x21, 0x00


	//----- nvinfo : EIATTR_KPARAM_INFO
	.align		4
.L_15:
        /*0048*/ 	.byte	0x04, 0x17
        /*004a*/ 	.short	(.L_17 - .L_16)
.L_16:
        /*004c*/ 	.word	0x00000000
        /*0050*/ 	.short	0x0008
        /*0052*/ 	.short	0x0030
        /*0054*/ 	.byte	0x00, 0xf5, 0x21, 0x00


	//----- nvinfo : EIATTR_KPARAM_INFO
	.align		4
.L_17:
        /*0058*/ 	.byte	0x04, 0x17
        /*005a*/ 	.short	(.L_19 - .L_18)
.L_18:
        /*005c*/ 	.word	0x00000000
        /*0060*/ 	.short	0x0007
        /*0062*/ 	.short	0x0028
        /*0064*/ 	.byte	0x00, 0xf5, 0x21, 0x00


	//----- nvinfo : EIATTR_KPARAM_INFO
	.align		4
.L_19:
        /*0068*/ 	.byte	0x04, 0x17
        /*006a*/ 	.short	(.L_21 - .L_20)
.L_20:
        /*006c*/ 	.word	0x00000000
        /*0070*/ 	.short	0x0006
        /*0072*/ 	.short	0x0020
        /*0074*/ 	.byte	0x00, 0xf5, 0x21, 0x00


	//----- nvinfo : EIATTR_KPARAM_INFO
	.align		4
.L_21:
        /*0078*/ 	.byte	0x04, 0x17
        /*007a*/ 	.short	(.L_23 - .L_22)
.L_22:
        /*007c*/ 	.word	0x00000000
        /*0080*/ 	.short	0x0005
        /*0082*/ 	.short	0x0018
        /*0084*/ 	.byte	0x00, 0xf5, 0x21, 0x00


	//----- nvinfo : EIATTR_KPARAM_INFO
	.align		4
.L_23:
        /*0088*/ 	.byte	0x04, 0x17
        /*008a*/ 	.short	(.L_25 - .L_24)
.L_24:
        /*008c*/ 	.word	0x00000000
        /*0090*/ 	.short	0x0004
        /*0092*/ 	.short	0x0010
        /*0094*/ 	.byte	0x00, 0xf5, 0x21, 0x00


	//----- nvinfo : EIATTR_KPARAM_INFO
	.align		4
.L_25:
        /*0098*/ 	.byte	0x04, 0x17
        /*009a*/ 	.short	(.L_27 - .L_26)
.L_26:
        /*009c*/ 	.word	0x00000000
        /*00a0*/ 	.short	0x0003
        /*00a2*/ 	.short	0x000c
        /*00a4*/ 	.byte	0x00, 0xf0, 0x11, 0x00


	//----- nvinfo : EIATTR_KPARAM_INFO
	.align		4
.L_27:
        /*00a8*/ 	.byte	0x04, 0x17
        /*00aa*/ 	.short	(.L_29 - .L_28)
.L_28:
        /*00ac*/ 	.word	0x00000000
        /*00b0*/ 	.short	0x0002
        /*00b2*/ 	.short	0x0008
        /*00b4*/ 	.byte	0x00, 0xf0, 0x11, 0x00


	//----- nvinfo : EIATTR_KPARAM_INFO
	.align		4
.L_29:
        /*00b8*/ 	.byte	0x04, 0x17
        /*00ba*/ 	.short	(.L_31 - .L_30)
.L_30:
        /*00bc*/ 	.word	0x00000000
        /*00c0*/ 	.short	0x0001
        /*00c2*/ 	.short	0x0004
        /*00c4*/ 	.byte	0x00, 0xf0, 0x11, 0x00


	//----- nvinfo : EIATTR_KPARAM_INFO
	.align		4
.L_31:
        /*00c8*/ 	.byte	0x04, 0x17
        /*00ca*/ 	.short	(.L_33 - .L_32)
.L_32:
        /*00cc*/ 	.word	0x00000000
        /*00d0*/ 	.short	0x0000
        /*00d2*/ 	.short	0x0000
        /*00d4*/ 	.byte	0x00, 0xf0, 0x11, 0x00


	//----- nvinfo : EIATTR_SPARSE_MMA_MASK
	.align		4
.L_33:
        /*00d8*/ 	.byte	0x03, 0x50
        /*00da*/ 	.short	0x0000


	//----- nvinfo : EIATTR_MAXREG_COUNT
	.align		4
        /*00dc*/ 	.byte	0x03, 0x1b
        /*00de*/ 	.short	0x00ff


	//----- nvinfo : EIATTR_NUM_BARRIERS
	.align		4
        /*00e0*/ 	.byte	0x02, 0x4c
        /*00e2*/ 	.byte	0x01
	.zero		1


	//----- nvinfo : EIATTR_MERCURY_ISA_VERSION
	.align		4
        /*00e4*/ 	.byte	0x03, 0x5f
        /*00e6*/ 	.short	0x0101


	//----- nvinfo : EIATTR_VRC_CTA_INIT_COUNT
	.align		4
        /*00e8*/ 	.byte	0x02, 0x4a
	.zero		1
	.zero		1


	//----- nvinfo : EIATTR_EXIT_INSTR_OFFSETS
	.align		4
        /*00ec*/ 	.byte	0x04, 0x1c
        /*00ee*/ 	.short	(.L_35 - .L_34)


	//   ....[0]....
.L_34:
        /*00f0*/ 	.word	0x00000040


	//   ....[1]....
        /*00f4*/ 	.word	0x00001f10


	//----- nvinfo : EIATTR_CRS_STACK_SIZE
	.align		4
.L_35:
        /*00f8*/ 	.byte	0x04, 0x1e
        /*00fa*/ 	.short	(.L_37 - .L_36)
.L_36:
        /*00fc*/ 	.word	0x00000000


	//----- nvinfo : EIATTR_CBANK_PARAM_SIZE
	.align		4
.L_37:
        /*0100*/ 	.byte	0x03, 0x19
        /*0102*/ 	.short	0x0058


	//----- nvinfo : EIATTR_PARAM_CBANK
	.align		4
        /*0104*/ 	.byte	0x04, 0x0a
        /*0106*/ 	.short	(.L_39 - .L_38)
	.align		4
.L_38:
        /*0108*/ 	.word	index@(.nv.constant0._Z16tensor_transposeiiiiPiS_PfS0_S_S_S_PdS1_)
        /*010c*/ 	.short	0x0380
        /*010e*/ 	.short	0x0058


	//----- nvinfo : EIATTR_SW_WAR
	.align		4
.L_39:
        /*0110*/ 	.byte	0x04, 0x36
        /*0112*/ 	.short	(.L_41 - .L_40)
.L_40:
        /*0114*/ 	.word	0x00000008
.L_41:


//--------------------- .nv.callgraph             --------------------------
	.section	.nv.callgraph,"",@"SHT_CUDA_CALLGRAPH"
	.align	4
	.sectionentsize	8
	.align		4
        /*0000*/ 	.word	0x00000000
	.align		4
        /*0004*/ 	.word	0xffffffff
	.align		4
        /*0008*/ 	.word	0x00000000
	.align		4
        /*000c*/ 	.word	0xfffffffe
	.align		4
        /*0010*/ 	.word	0x00000000
	.align		4
        /*0014*/ 	.word	0xfffffffd
	.align		4
        /*0018*/ 	.word	0x00000000
	.align		4
        /*001c*/ 	.word	0xfffffffc


//--------------------- .text._Z16tensor_transposeiiiiPiS_PfS0_S_S_S_PdS1_ --------------------------
	.section	.text._Z16tensor_transposeiiiiPiS_PfS0_S_S_S_PdS1_,"ax",@progbits
	.align	128
        .global         _Z16tensor_transposeiiiiPiS_PfS0_S_S_S_PdS1_
        .type           _Z16tensor_transposeiiiiPiS_PfS0_S_S_S_PdS1_,@function
        .size           _Z16tensor_transposeiiiiPiS_PfS0_S_S_S_PdS1_,(.L_x_19 - _Z16tensor_transposeiiiiPiS_PfS0_S_S_S_PdS1_)
        .other          _Z16tensor_transposeiiiiPiS_PfS0_S_S_S_PdS1_,@"STO_CUDA_ENTRY STV_DEFAULT"
_Z16tensor_transposeiiiiPiS_PfS0_S_S_S_PdS1_:
.text._Z16tensor_transposeiiiiPiS_PfS0_S_S_S_PdS1_:
[----:B------:R-:W-:Y:S08]  /*0000*/  LDC R1, c[0x0][0x37c] ;  /* 0x0000df00ff017b82 */ /* 0x000ff00000000800 */
[----:B------:R-:W0:Y:S08]  /*0010*/  S2UR UR4, SR_CTAID.X ;  /* 0x00000000000479c3 */ /* 0x000e300000002500 */
[----:B------:R-:W0:Y:S02]  /*0020*/  LDC R0, c[0x0][0x388] ;  /* 0x0000e200ff007b82 */ /* 0x000e240000000800 */
[----:B0-----:R-:W-:-:S13]  /*0030*/  ISETP.LE.AND P0, PT, R0, UR4, PT ;  /* 0x0000000400007c0c */ /* 0x001fda000bf03270 */
[----:B------:R-:W-:Y:S05]  /*0040*/  @P0 EXIT ;  /* 0x000000000000094d */ /* 0x000fea0003800000 */
[----:B------:R-:W0:Y:S01]  /*0050*/  S2R R0, SR_TID.X ;  /* 0x0000000000007919 */ /* 0x000e220000002100 */
[----:B------:R-:W1:Y:S01]  /*0060*/  LDCU.64 UR6, c[0x0][0x380] ;  /* 0x00007000ff0677ac */ /* 0x000e620008000a00 */
[----:B------:R-:W2:Y:S01]  /*0070*/  LDCU UR23, c[0x0][0x360] ;  /* 0x00006c00ff1777ac */ /* 0x000ea20008000800 */
[----:B------:R-:W3:Y:S01]  /*0080*/  LDCU.64 UR24, c[0x0][0x358] ;  /* 0x00006b00ff1877ac */ /* 0x000ee20008000a00 */
[----:B-1----:R-:W-:Y:S02]  /*0090*/  ULOP3.LUT UR5, UR6, 0x7ffffff8, URZ, 0xc0, !UPT ;  /* 0x7ffffff806057892 */ /* 0x002fe4000f8ec0ff */
[----:B------:R-:W-:Y:S02]  /*00a0*/  ULOP3.LUT UR21, UR6, 0x7, URZ, 0xc0, !UPT ;  /* 0x0000000706157892 */ /* 0x000fe4000f8ec0ff */
[----:B------:R-:W-:Y:S02]  /*00b0*/  ULOP3.LUT UR22, UR7, 0x7, URZ, 0xc0, !UPT ;  /* 0x0000000707167892 */ /* 0x000fe4000f8ec0ff */
[----:B------:R-:W-:-:S02]  /*00c0*/  ULOP3.LUT UR6, UR7, 0x7ffffff8, URZ, 0xc0, !UPT ;  /* 0x7ffffff807067892 */ /* 0x000fc4000f8ec0ff */
[----:B--23--:R-:W-:-:S12]  /*00d0*/  UIADD3 UR13, UPT, UPT, -UR5, URZ, URZ ;  /* 0x000000ff050d7290 */ /* 0x00cfd8000fffe1ff */
.L_x_17:
[----:B-1----:R-:W1:Y:S01]  /*00e0*/  LDCU UR20, c[0x0][0x380] ;  /* 0x00007000ff1477ac */ /* 0x002e620008000800 */
[----:B------:R-:W-:Y:S01]  /*00f0*/  HFMA2 R10, -RZ, RZ, 0, 0 ;  /* 0x00000000ff0a7431 */ /* 0x000fe200000001ff */
[----:B-1----:R-:W-:-:S09]  /*0100*/  UISETP.GE.AND UP0, UPT, UR20, 0x1, UPT ;  /* 0x000000011400788c */ /* 0x002fd2000bf06270 */
[----:B0-----:R-:W-:Y:S05]  /*0110*/  BRA.U !UP0, `(.L_x_0) ;  /* 0x0000000d08207547 */ /* 0x001fea000b800000 */
[----:B------:R-:W-:Y:S01]  /*0120*/  UISETP.GE.U32.AND UP0, UPT, UR20, 0x8, UPT ;  /* 0x000000081400788c */ /* 0x000fe2000bf06070 */
[----:B------:R-:W-:Y:S02]  /*0130*/  MOV R6, RZ ;  /* 0x000000ff00067202 */ /* 0x000fe40000000f00 */
[----:B------:R-:W-:Y:S02]  /*0140*/  MOV R10, RZ ;  /* 0x000000ff000a7202 */ /* 0x000fe40000000f00 */
[----:B------:R-:W-:-:S04]  /*0150*/  MOV R8, UR4 ;  /* 0x0000000400087c02 */ /* 0x000fc80008000f00 */
[----:B------:R-:W-:Y:S05]  /*0160*/  BRA.U !UP0, `(.L_x_1) ;  /* 0x0000000508907547 */ /* 0x000fea000b800000 */
[----:B------:R-:W1:Y:S01]  /*0170*/  LDCU.64 UR14, c[0x0][0x3a0] ;  /* 0x00007400ff0e77ac */ /* 0x000e620008000a00 */
[----:B------:R-:W-:Y:S02]  /*0180*/  MOV R10, RZ ;  /* 0x000000ff000a7202 */ /* 0x000fe40000000f00 */
[----:B------:R-:W-:Y:S01]  /*0190*/  MOV R8, UR4 ;  /* 0x0000000400087c02 */ /* 0x000fe20008000f00 */
[----:B------:R-:W2:Y:S01]  /*01a0*/  LDCU.64 UR16, c[0x0][0x3b0] ;  /* 0x00007600ff1077ac */ /* 0x000ea20008000a00 */
[----:B------:R-:W3:Y:S01]  /*01b0*/  LDCU.64 UR18, c[0x0][0x390] ;  /* 0x00007200ff1277ac */ /* 0x000ee20008000a00 */
[----:B-1----:R-:W-:Y:S02]  /*01c0*/  UIADD3 UR11, UP0, UPT, UR14, 0x10, URZ ;  /* 0x000000100e0b7890 */ /* 0x002fe4000ff1e0ff */
[----:B--2---:R-:W-:Y:S02]  /*01d0*/  UIADD3 UR9, UP1, UPT, UR16, 0x10, URZ ;  /* 0x0000001010097890 */ /* 0x004fe4000ff3e0ff */
[----:B------:R-:W-:-:S02]  /*01e0*/  UIADD3.X UR12, UPT, UPT, URZ, UR15, URZ, UP0, !UPT ;  /* 0x0000000fff0c7290 */ /* 0x000fc400087fe4ff */
[----:B------:R-:W-:Y:S01]  /*01f0*/  MOV R2, UR11 ;  /* 0x0000000b00027c02 */ /* 0x000fe20008000f00 */
[----:B---3--:R-:W-:Y:S02]  /*0200*/  UIADD3 UR7, UP2, UPT, UR18, 0x10, URZ ;  /* 0x0000001012077890 */ /* 0x008fe4000ff5e0ff */
[----:B------:R-:W-:Y:S01]  /*0210*/  UIADD3.X UR10, UPT, UPT, URZ, UR17, URZ, UP1, !UPT ;  /* 0x00000011ff0a7290 */ /* 0x000fe20008ffe4ff */
[----:B------:R-:W-:Y:S01]  /*0220*/  MOV R4, UR9 ;  /* 0x0000000900047c02 */ /* 0x000fe20008000f00 */
[----:B------:R-:W-:Y:S01]  /*0230*/  UIADD3.X UR8, UPT, UPT, URZ, UR19, URZ, UP2, !UPT ;  /* 0x00000013ff087290 */ /* 0x000fe200097fe4ff */
[----:B------:R-:W-:Y:S02]  /*0240*/  MOV R3, UR12 ;  /* 0x0000000c00037c02 */ /* 0x000fe40008000f00 */
[----:B------:R-:W-:Y:S01]  /*0250*/  MOV R6, UR7 ;  /* 0x0000000700067c02 */ /* 0x000fe20008000f00 */
[----:B------:R-:W-:Y:S01]  /*0260*/  UMOV UR7, UR13 ;  /* 0x0000000d00077c82 */ /* 0x000fe20008000000 */
[----:B------:R-:W-:-:S02]  /*0270*/  MOV R5, UR10 ;  /* 0x0000000a00057c02 */ /* 0x000fc40008000f00 */
[----:B------:R-:W-:-:S07]  /*0280*/  MOV R7, UR8 ;  /* 0x0000000800077c02 */ /* 0x000fce0008000f00 */
.L_x_2:
[----:B------:R-:W2:Y:S04]  /*0290*/  LDG.E R17, desc[UR24][R2.64+-0x10] ;  /* 0xfffff01802117981 */ /* 0x000ea8000c1e1900 */
[----:B------:R-:W3:Y:S04]  /*02a0*/  LDG.E R25, desc[UR24][R2.64+-0xc] ;  /* 0xfffff41802197981 */ /* 0x000ee8000c1e1900 */
[----:B------:R-:W4:Y:S04]  /*02b0*/  LDG.E R13, desc[UR24][R2.64+-0x8] ;  /* 0xfffff818020d7981 */ /* 0x000f28000c1e1900 */
[----:B------:R-:W5:Y:S04]  /*02c0*/  LDG.E R15, desc[UR24][R2.64+-0x4] ;  /* 0xfffffc18020f7981 */ /* 0x000f68000c1e1900 */
[----:B------:R-:W5:Y:S04]  /*02d0*/  LDG.E R16, desc[UR24][R2.64] ;  /* 0x0000001802107981 */ /* 0x000f68000c1e1900 */
[----:B------:R-:W5:Y:S04]  /*02e0*/  LDG.E R23, desc[UR24][R6.64+-0x10] ;  /* 0xfffff01806177981 */ /* 0x000f68000c1e1900 */
[----:B------:R-:W5:Y:S04]  /*02f0*/  LDG.E R19, desc[UR24][R4.64+-0x10] ;  /* 0xfffff01804137981 */ /* 0x000f68000c1e1900 */
[----:B------:R-:W5:Y:S04]  /*0300*/  LDG.E R22, desc[UR24][R2.64+0x4] ;  /* 0x0000041802167981 */ /* 0x000f68000c1e1900 */
[----:B------:R-:W5:Y:S04]  /*0310*/  LDG.E R20, desc[UR24][R6.64+-0xc] ;  /* 0xfffff41806147981 */ /* 0x000f68000c1e1900 */
[----:B------:R-:W5:Y:S04]  /*0320*/  LDG.E R9, desc[UR24][R4.64+-0xc] ;  /* 0xfffff41804097981 */ /* 0x000f68000c1e1900 */
[----:B------:R-:W5:Y:S04]  /*0330*/  LDG.E R11, desc[UR24][R6.64+-0x8] ;  /* 0xfffff818060b7981 */ /* 0x000f68000c1e1900 */
[----:B------:R-:W5:Y:S01]  /*0340*/  LDG.E R12, desc[UR24][R2.64+0x8] ;  /* 0x00000818020c7981 */ /* 0x000f62000c1e1900 */
[----:B------:R-:W-:-:S05]  /*0350*/  I2FP.F32.S32 R14, R8 ;  /* 0x00000008000e7245 */ /* 0x000fca0000201400 */
[----:B--2---:R-:W-:-:S04]  /*0360*/  FMUL R17, R14, R17 ;  /* 0x000000110e117220 */ /* 0x004fc80000400000 */
[----:B------:R-:W1:Y:S02]  /*0370*/  F2I.TRUNC.NTZ R21, R17 ;  /* 0x0000001100157305 */ /* 0x000e64000020f100 */
[----:B-1----:R-:W-:-:S05]  /*0380*/  I2FP.F32.S32 R14, R21 ;  /* 0x00000015000e7245 */ /* 0x002fca0000201400 */
[----:B---3--:R-:W-:-:S06]  /*0390*/  FMUL R14, R14, R25 ;  /* 0x000000190e0e7220 */ /* 0x008fcc0000400000 */
[----:B------:R-:W1:Y:S02]  /*03a0*/  F2I.TRUNC.NTZ R14, R14 ;  /* 0x0000000e000e7305 */ /* 0x000e64000020f100 */
[----:B-1----:R-:W-:-:S05]  /*03b0*/  I2FP.F32.S32 R18, R14 ;  /* 0x0000000e00127245 */ /* 0x002fca0000201400 */
[----:B----4-:R-:W-:-:S06]  /*03c0*/  FMUL R13, R18, R13 ;  /* 0x0000000d120d7220 */ /* 0x010fcc0000400000 */
[----:B------:R-:W1:Y:S02]  /*03d0*/  F2I.TRUNC.NTZ R13, R13 ;  /* 0x0000000d000d7305 */ /* 0x000e64000020f100 */
[----:B-1----:R-:W-:-:S05]  /*03e0*/  I2FP.F32.S32 R18, R13 ;  /* 0x0000000d00127245 */ /* 0x002fca0000201400 */
[----:B-----5:R-:W-:-:S06]  /*03f0*/  FMUL R15, R18, R15 ;  /* 0x0000000f120f7220 */ /* 0x020fcc0000400000 */
[----:B------:R-:W1:Y:S02]  /*0400*/  F2I.TRUNC.NTZ R15, R15 ;  /* 0x0000000f000f7305 */ /* 0x000e64000020f100 */
[----:B-1----:R-:W-:-:S05]  /*0410*/  I2FP.F32.S32 R25, R15 ;  /* 0x0000000f00197245 */ /* 0x002fca0000201400 */
[----:B------:R-:W-:Y:S01]  /*0420*/  FMUL R17, R25, R16 ;  /* 0x0000001019117220 */ /* 0x000fe20000400000 */
[----:B------:R-:W-:Y:S01]  /*0430*/  IADD3 R18, PT, PT, -R21, RZ, RZ ;  /* 0x000000ff15127210 */ /* 0x000fe20007ffe1ff */
[----:B------:R-:W2:Y:S04]  /*0440*/  LDG.E R16, desc[UR24][R4.64+-0x8] ;  /* 0xfffff81804107981 */ /* 0x000ea8000c1e1900 */
[----:B------:R-:W1:Y:S01]  /*0450*/  F2I.TRUNC.NTZ R17, R17 ;  /* 0x0000001100117305 */ /* 0x000e62000020f100 */
[----:B------:R-:W-:Y:S02]  /*0460*/  IMAD R23, R23, R18, R8 ;  /* 0x0000001217177224 */ /* 0x000fe400078e0208 */
[----:B------:R-:W3:Y:S02]  /*0470*/  LDG.E R8, desc[UR24][R6.64+-0x4] ;  /* 0xfffffc1806087981 */ /* 0x000ee4000c1e1900 */
[----:B------:R-:W-:Y:S01]  /*0480*/  IMAD R24, R19, R23, R10 ;  /* 0x0000001713187224 */ /* 0x000fe200078e020a */
[----:B------:R-:W-:Y:S01]  /*0490*/  IADD3 R25, PT, PT, -R14, RZ, RZ ;  /* 0x000000ff0e197210 */ /* 0x000fe20007ffe1ff */
[----:B------:R4:W5:Y:S04]  /*04a0*/  LDG.E R18, desc[UR24][R2.64+0xc] ;  /* 0x00000c1802127981 */ /* 0x000968000c1e1900 */
[----:B------:R-:W5:Y:S01]  /*04b0*/  LDG.E R19, desc[UR24][R4.64+-0x4] ;  /* 0xfffffc1804137981 */ /* 0x000f62000c1e1900 */
[----:B-1----:R-:W-:Y:S01]  /*04c0*/  I2FP.F32.S32 R23, R17 ;  /* 0x0000001100177245 */ /* 0x002fe20000201400 */
[----:B------:R-:W-:-:S02]  /*04d0*/  IMAD R25, R20, R25, R21 ;  /* 0x0000001914197224 */ /* 0x000fc400078e0215 */
[----:B------:R-:W5:Y:S02]  /*04e0*/  LDG.E R10, desc[UR24][R6.64] ;  /* 0x00000018060a7981 */ /* 0x000f64000c1e1900 */
[----:B------:R-:W-:Y:S02]  /*04f0*/  FMUL R27, R23, R22 ;  /* 0x00000016171b7220 */ /* 0x000fe40000400000 */
[----:B------:R-:W5:Y:S02]  /*0500*/  LDG.E R21, desc[UR24][R4.64] ;  /* 0x0000001804157981 */ /* 0x000f64000c1e1900 */
[----:B------:R-:W1:Y:S02]  /*0510*/  F2I.TRUNC.NTZ R20, R27 ;  /* 0x0000001b00147305 */ /* 0x000e64000020f100 */
[----:B------:R-:W5:Y:S01]  /*0520*/  LDG.E R22, desc[UR24][R6.64+0x4] ;  /* 0x0000041806167981 */ /* 0x000f62000c1e1900 */
[----:B------:R-:W-:Y:S01]  /*0530*/  IADD3 R26, PT, PT, -R13, RZ, RZ ;  /* 0x000000ff0d1a7210 */ /* 0x000fe20007ffe1ff */
[----:B------:R-:W-:-:S02]  /*0540*/  IMAD R25, R9, R25, R24 ;  /* 0x0000001909197224 */ /* 0x000fc400078e0218 */
[----:B------:R-:W5:Y:S04]  /*0550*/  LDG.E R23, desc[UR24][R6.64+0x8] ;  /* 0x0000081806177981 */ /* 0x000f68000c1e1900 */
[----:B------:R-:W5:Y:S01]  /*0560*/  LDG.E R24, desc[UR24][R4.64+0x4] ;  /* 0x0000041804187981 */ /* 0x000f62000c1e1900 */
[----:B------:R-:W-:-:S03]  /*0570*/  IMAD R26, R11, R26, R14 ;  /* 0x0000001a0b1a7224 */ /* 0x000fc600078e020e */
[----:B------:R-:W5:Y:S01]  /*0580*/  LDG.E R9, desc[UR24][R4.64+0x8] ;  /* 0x0000081804097981 */ /* 0x000f62000c1e1900 */
[----:B-1----:R-:W-:-:S03]  /*0590*/  I2FP.F32.S32 R29, R20 ;  /* 0x00000014001d7245 */ /* 0x002fc60000201400 */
[----:B------:R-:W5:Y:S02]  /*05a0*/  LDG.E R11, desc[UR24][R6.64+0xc] ;  /* 0x00000c18060b7981 */ /* 0x000f64000c1e1900 */
[----:B------:R-:W-:Y:S02]  /*05b0*/  FMUL R14, R29, R12 ;  /* 0x0000000c1d0e7220 */ /* 0x000fe40000400000 */
[----:B------:R1:W5:Y:S04]  /*05c0*/  LDG.E R12, desc[UR24][R4.64+0xc] ;  /* 0x00000c18040c7981 */ /* 0x000368000c1e1900 */
[----:B------:R-:W0:Y:S01]  /*05d0*/  F2I.TRUNC.NTZ R14, R14 ;  /* 0x0000000e000e7305 */ /* 0x000e22000020f100 */
[----:B------:R-:W-:-:S04]  /*05e0*/  UIADD3 UR7, UPT, UPT, UR7, 0x8, URZ ;  /* 0x0000000807077890 */ /* 0x000fc8000fffe0ff */
[----:B------:R-:W-:Y:S01]  /*05f0*/  UISETP.NE.AND UP0, UPT, UR7, URZ, UPT ;  /* 0x000000ff0700728c */ /* 0x000fe2000bf05270 */
[----:B----4-:R-:W-:Y:S02]  /*0600*/  IADD3 R2, P0, PT, R2, 0x20, RZ ;  /* 0x0000002002027810 */ /* 0x010fe40007f1e0ff */
[----:B-1----:R-:W-:Y:S02]  /*0610*/  IADD3 R4, P1, PT, R4, 0x20, RZ ;  /* 0x0000002004047810 */ /* 0x002fe40007f3e0ff */
[----:B------:R-:W-:Y:S02]  /*0620*/  IADD3 R6, P2, PT, R6, 0x20, RZ ;  /* 0x0000002006067810 */ /* 0x000fe40007f5e0ff */
[----:B------:R-:W-:Y:S02]  /*0630*/  IADD3.X R3, PT, PT, RZ, R3, RZ, P0, !PT ;  /* 0x00000003ff037210 */ /* 0x000fe400007fe4ff */
[----:B------:R-:W-:Y:S02]  /*0640*/  IADD3.X R5, PT, PT, RZ, R5, RZ, P1, !PT ;  /* 0x00000005ff057210 */ /* 0x000fe40000ffe4ff */
[----:B------:R-:W-:Y:S01]  /*0650*/  IADD3.X R7, PT, PT, RZ, R7, RZ, P2, !PT ;  /* 0x00000007ff077210 */ /* 0x000fe200017fe4ff */
[----:B--2---:R-:W-:Y:S01]  /*0660*/  IMAD R16, R16, R26, R25 ;  /* 0x0000001a10107224 */ /* 0x004fe200078e0219 */
[----:B------:R-:W-:-:S05]  /*0670*/  IADD3 R25, PT, PT, -R15, RZ, RZ ;  /* 0x000000ff0f197210 */ /* 0x000fca0007ffe1ff */
[----:B---3--:R-:W-:Y:S01]  /*0680*/  IMAD R8, R8, R25, R13 ;  /* 0x0000001908087224 */ /* 0x008fe200078e020d */
[----:B0-----:R-:W-:Y:S02]  /*0690*/  I2FP.F32.S32 R13, R14 ;  /* 0x0000000e000d7245 */ /* 0x001fe40000201400 */
[----:B------:R-:W-:-:S03]  /*06a0*/  IADD3 R25, PT, PT, -R17, RZ, RZ ;  /* 0x000000ff11197210 */ /* 0x000fc60007ffe1ff */
[----:B-----5:R-:W-:Y:S01]  /*06b0*/  FMUL R13, R13, R18 ;  /* 0x000000120d0d7220 */ /* 0x020fe20000400000 */
[----:B------:R-:W-:-:S03]  /*06c0*/  IMAD R16, R19, R8, R16 ;  /* 0x0000000813107224 */ /* 0x000fc600078e0210 */
[----:B------:R-:W0:Y:S01]  /*06d0*/  F2I.TRUNC.NTZ R8, R13 ;  /* 0x0000000d00087305 */ /* 0x000e22000020f100 */
[----:B------:R-:W-:Y:S01]  /*06e0*/  IMAD R10, R10, R25, R15 ;  /* 0x000000190a0a7224 */ /* 0x000fe200078e020f */
[----:B------:R-:W-:-:S03]  /*06f0*/  IADD3 R15, PT, PT, -R20, RZ, RZ ;  /* 0x000000ff140f7210 */ /* 0x000fc60007ffe1ff */
[----:B------:R-:W-:Y:S01]  /*0700*/  IMAD R21, R21, R10, R16 ;  /* 0x0000000a15157224 */ /* 0x000fe200078e0210 */
[----:B------:R-:W-:Y:S01]  /*0710*/  IADD3 R10, PT, PT, -R14, RZ, RZ ;  /* 0x000000ff0e0a7210 */ /* 0x000fe20007ffe1ff */
[----:B------:R-:W-:-:S04]  /*0720*/  IMAD R22, R22, R15, R17 ;  /* 0x0000000f16167224 */ /* 0x000fc800078e0211 */
[----:B------:R-:W-:Y:S01]  /*0730*/  IMAD R23, R23, R10, R20 ;  /* 0x0000000a17177224 */ /* 0x000fe200078e0214 */
[----:B0-----:R-:W-:Y:S01]  /*0740*/  IADD3 R10, PT, PT, -R8, RZ, RZ ;  /* 0x000000ff080a7210 */ /* 0x001fe20007ffe1ff */
[----:B------:R-:W-:-:S04]  /*0750*/  IMAD R22, R24, R22, R21 ;  /* 0x0000001618167224 */ /* 0x000fc800078e0215 */
[----:B------:R-:W-:Y:S02]  /*0760*/  IMAD R9, R9, R23, R22 ;  /* 0x0000001709097224 */ /* 0x000fe400078e0216 */
[----:B------:R-:W-:-:S04]  /*0770*/  IMAD R11, R11, R10, R14 ;  /* 0x0000000a0b0b7224 */ /* 0x000fc800078e020e */
[----:B------:R-:W-:Y:S01]  /*0780*/  IMAD R10, R12, R11, R9 ;  /* 0x0000000b0c0a7224 */ /* 0x000fe200078e0209 */
[----:B------:R-:W-:Y:S06]  /*0790*/  BRA.U UP0, `(.L_x_2) ;  /* 0xfffffff900bc7547 */ /* 0x000fec000b83ffff */
[----:B------:R-:W-:-:S07]  /*07a0*/  MOV R6, UR5 ;  /* 0x0000000500067c02 */ /* 0x000fce0008000f00 */
.L_x_1:
[----:B------:R-:W-:-:S09]  /*07b0*/  UISETP.NE.AND UP0, UPT, UR21, URZ, UPT ;  /* 0x000000ff1500728c */ /* 0x000fd2000bf05270 */
[----:B------:R-:W-:Y:S05]  /*07c0*/  BRA.U !UP0, `(.L_x_0) ;  /* 0x0000000508747547 */ /* 0x000fea000b800000 */
[----:B------:R-:W-:Y:S02]  /*07d0*/  UIADD3 UR7, UPT, UPT, UR21, -0x1, URZ ;  /* 0xffffffff15077890 */ /* 0x000fe4000fffe0ff */
[----:B------:R-:W-:Y:S02]  /*07e0*/  ULOP3.LUT UP1, UR8, UR20, 0x3, URZ, 0xc0, !UPT ;  /* 0x0000000314087892 */ /* 0x000fe4000f82c0ff */
[----:B------:R-:W-:-:S09]  /*07f0*/  UISETP.GE.U32.AND UP0, UPT, UR7, 0x3, UPT ;  /* 0x000000030700788c */ /* 0x000fd2000bf06070 */
[----:B------:R-:W-:Y:S05]  /*0800*/  BRA.U !UP0, `(.L_x_3) ;  /* 0x0000000108ac7547 */ /* 0x000fea000b800000 */
[----:B------:R-:W1:Y:S08]  /*0810*/  LDC.64 R20, c[0x0][0x3a0] ;  /* 0x0000e800ff147b82 */ /* 0x000e700000000a00 */
[----:B------:R-:W2:Y:S08]  /*0820*/  LDC.64 R4, c[0x0][0x390] ;  /* 0x0000e400ff047b82 */ /* 0x000eb00000000a00 */
[----:B------:R-:W3:Y:S01]  /*0830*/  LDC.64 R2, c[0x0][0x3b0] ;  /* 0x0000ec00ff027b82 */ /* 0x000ee20000000a00 */
[----:B-1----:R-:W-:-:S05]  /*0840*/  IMAD.WIDE.U32 R20, R6, 0x4, R20 ;  /* 0x0000000406147825 */ /* 0x002fca00078e0014 */
[----:B------:R-:W4:Y:S04]  /*0850*/  LDG.E R23, desc[UR24][R20.64] ;  /* 0x0000001814177981 */ /* 0x000f28000c1e1900 */
[----:B------:R-:W5:Y:S04]  /*0860*/  LDG.E R9, desc[UR24][R20.64+0x4] ;  /* 0x0000041814097981 */ /* 0x000f68000c1e1900 */
[----:B------:R-:W5:Y:S01]  /*0870*/  LDG.E R7, desc[UR24][R20.64+0x8] ;  /* 0x0000081814077981 */ /* 0x000f62000c1e1900 */
[----:B--2---:R-:W-:-:S03]  /*0880*/  IMAD.WIDE.U32 R4, R6, 0x4, R4 ;  /* 0x0000000406047825 */ /* 0x004fc600078e0004 */
[----:B------:R1:W2:Y:S04]  /*0890*/  LDG.E R14, desc[UR24][R20.64+0xc] ;  /* 0x00000c18140e7981 */ /* 0x0002a8000c1e1900 */
[----:B------:R-:W2:Y:S01]  /*08a0*/  LDG.E R17, desc[UR24][R4.64] ;  /* 0x0000001804117981 */ /* 0x000ea2000c1e1900 */
[----:B---3--:R-:W-:-:S03]  /*08b0*/  IMAD.WIDE.U32 R2, R6, 0x4, R2 ;  /* 0x0000000406027825 */ /* 0x008fc600078e0002 */
[----:B------:R-:W3:Y:S04]  /*08c0*/  LDG.E R16, desc[UR24][R4.64+0x4] ;  /* 0x0000041804107981 */ /* 0x000ee8000c1e1900 */
[----:B------:R-:W3:Y:S04]  /*08d0*/  LDG.E R19, desc[UR24][R2.64] ;  /* 0x0000001802137981 */ /* 0x000ee8000c1e1900 */
[----:B------:R-:W3:Y:S04]  /*08e0*/  LDG.E R12, desc[UR24][R4.64+0x8] ;  /* 0x00000818040c7981 */ /* 0x000ee8000c1e1900 */
[----:B------:R-:W3:Y:S04]  /*08f0*/  LDG.E R13, desc[UR24][R2.64+0x4] ;  /* 0x00000418020d7981 */ /* 0x000ee8000c1e1900 */
[----:B------:R-:W3:Y:S04]  /*0900*/  LDG.E R11, desc[UR24][R2.64+0x8] ;  /* 0x00000818020b7981 */ /* 0x000ee8000c1e1900 */
[----:B------:R-:W3:Y:S04]  /*0910*/  LDG.E R15, desc[UR24][R4.64+0xc] ;  /* 0x00000c18040f7981 */ /* 0x000ee8000c1e1900 */
[----:B------:R0:W3:Y:S01]  /*0920*/  LDG.E R18, desc[UR24][R2.64+0xc] ;  /* 0x00000c1802127981 */ /* 0x0000e2000c1e1900 */
[----:B------:R-:W-:-:S02]  /*0930*/  I2FP.F32.S32 R22, R8 ;  /* 0x0000000800167245 */ /* 0x000fc40000201400 */
[----:B------:R-:W-:-:S03]  /*0940*/  IADD3 R6, PT, PT, R6, 0x4, RZ ;  /* 0x0000000406067810 */ /* 0x000fc60007ffe0ff */
[----:B----4-:R-:W-:-:S04]  /*0950*/  FMUL R22, R22, R23 ;  /* 0x0000001716167220 */ /* 0x010fc80000400000 */
[----:B-1----:R-:W1:Y:S02]  /*0960*/  F2I.TRUNC.NTZ R21, R22 ;  /* 0x0000001600157305 */ /* 0x002e64000020f100 */
[----:B-1----:R-:W-:-:S05]  /*0970*/  I2FP.F32.S32 R20, R21 ;  /* 0x0000001500147245 */ /* 0x002fca0000201400 */
[----:B-----5:R-:W-:-:S06]  /*0980*/  FMUL R9, R20, R9 ;  /* 0x0000000914097220 */ /* 0x020fcc0000400000 */
[----:B------:R-:W1:Y:S02]  /*0990*/  F2I.TRUNC.NTZ R9, R9 ;  /* 0x0000000900097305 */ /* 0x000e64000020f100 */
[----:B-1----:R-:W-:-:S05]  /*09a0*/  I2FP.F32.S32 R20, R9 ;  /* 0x0000000900147245 */ /* 0x002fca0000201400 */
[----:B------:R-:W-:-:S04]  /*09b0*/  FMUL R7, R20, R7 ;  /* 0x0000000714077220 */ /* 0x000fc80000400000 */
[----:B------:R-:W1:Y:S01]  /*09c0*/  F2I.TRUNC.NTZ R20, R7 ;  /* 0x0000000700147305 */ /* 0x000e62000020f100 */
[----:B0-----:R-:W-:-:S05]  /*09d0*/  IADD3 R2, PT, PT, -R21, RZ, RZ ;  /* 0x000000ff15027210 */ /* 0x001fca0007ffe1ff */
[----:B--2---:R-:W-:Y:S01]  /*09e0*/  IMAD R17, R17, R2, R8 ;  /* 0x0000000211117224 */ /* 0x004fe200078e0208 */
[----:B-1----:R-:W-:-:S05]  /*09f0*/  I2FP.F32.S32 R5, R20 ;  /* 0x0000001400057245 */ /* 0x002fca0000201400 */
[----:B------:R-:W-:Y:S01]  /*0a00*/  FMUL R5, R5, R14 ;  /* 0x0000000e05057220 */ /* 0x000fe20000400000 */
[----:B------:R-:W-:-:S03]  /*0a10*/  IADD3 R2, PT, PT, -R9, RZ, RZ ;  /* 0x000000ff09027210 */ /* 0x000fc60007ffe1ff */
[----:B------:R-:W0:Y:S02]  /*0a20*/  F2I.TRUNC.NTZ R8, R5 ;  /* 0x0000000500087305 */ /* 0x000e24000020f100 */
[----:B---3--:R-:W-:Y:S01]  /*0a30*/  IMAD R16, R16, R2, R21 ;  /* 0x0000000210107224 */ /* 0x008fe200078e0215 */
[----:B------:R-:W-:Y:S01]  /*0a40*/  IADD3 R2, PT, PT, -R20, RZ, RZ ;  /* 0x000000ff14027210 */ /* 0x000fe20007ffe1ff */
[----:B------:R-:W-:-:S04]  /*0a50*/  IMAD R10, R19, R17, R10 ;  /* 0x00000011130a7224 */ /* 0x000fc800078e020a */
[----:B------:R-:W-:Y:S02]  /*0a60*/  IMAD R12, R12, R2, R9 ;  /* 0x000000020c0c7224 */ /* 0x000fe400078e0209 */
[----:B------:R-:W-:Y:S01]  /*0a70*/  IMAD R10, R13, R16, R10 ;  /* 0x000000100d0a7224 */ /* 0x000fe200078e020a */
[----:B0-----:R-:W-:-:S03]  /*0a80*/  IADD3 R2, PT, PT, -R8, RZ, RZ ;  /* 0x000000ff08027210 */ /* 0x001fc60007ffe1ff */
[----:B------:R-:W-:Y:S02]  /*0a90*/  IMAD R11, R11, R12, R10 ;  /* 0x0000000c0b0b7224 */ /* 0x000fe400078e020a */
[----:B------:R-:W-:-:S04]  /*0aa0*/  IMAD R15, R15, R2, R20 ;  /* 0x000000020f0f7224 */ /* 0x000fc800078e0214 */
[----:B------:R-:W-:-:S07]  /*0ab0*/  IMAD R10, R18, R15, R11 ;  /* 0x0000000f120a7224 */ /* 0x000fce00078e020b */
.L_x_3:
[----:B------:R-:W-:Y:S05]  /*0ac0*/  BRA.U !UP1, `(.L_x_0) ;  /* 0x0000000109b47547 */ /* 0x000fea000b800000 */
[----:B------:R-:W-:Y:S02]  /*0ad0*/  UISETP.NE.AND UP0, UPT, UR8, 0x1, UPT ;  /* 0x000000010800788c */ /* 0x000fe4000bf05270 */
[----:B------:R-:W-:-:S04]  /*0ae0*/  ULOP3.LUT UR7, UR20, 0x1, URZ, 0xc0, !UPT ;  /* 0x0000000114077892 */ /* 0x000fc8000f8ec0ff */
[----:B------:R-:W-:-:S03]  /*0af0*/  UISETP.NE.U32.AND UP1, UPT, UR7, 0x1, UPT ;  /* 0x000000010700788c */ /* 0x000fc6000bf25070 */
[----:B------:R-:W-:Y:S08]  /*0b00*/  BRA.U !UP0, `(.L_x_4) ;  /* 0x0000000108647547 */ /* 0x000ff0000b800000 */
[----:B------:R-:W1:Y:S08]  /*0b10*/  LDC.64 R2, c[0x0][0x3a0] ;  /* 0x0000e800ff027b82 */ /* 0x000e700000000a00 */
[----:B------:R-:W2:Y:S08]  /*0b20*/  LDC.64 R12, c[0x0][0x390] ;  /* 0x0000e400ff0c7b82 */ /* 0x000eb00000000a00 */
[----:B------:R-:W3:Y:S01]  /*0b30*/  LDC.64 R4, c[0x0][0x3b0] ;  /* 0x0000ec00ff047b82 */ /* 0x000ee20000000a00 */
[----:B-1----:R-:W-:-:S05]  /*0b40*/  IMAD.WIDE.U32 R2, R6, 0x4, R2 ;  /* 0x0000000406027825 */ /* 0x002fca00078e0002 */
[----:B------:R-:W4:Y:S01]  /*0b50*/  LDG.E R14, desc[UR24][R2.64] ;  /* 0x00000018020e7981 */ /* 0x000f22000c1e1900 */
[----:B--2---:R-:W-:-:S03]  /*0b60*/  IMAD.WIDE.U32 R12, R6, 0x4, R12 ;  /* 0x00000004060c7825 */ /* 0x004fc600078e000c */
[----:B------:R-:W2:Y:S04]  /*0b70*/  LDG.E R16, desc[UR24][R2.64+0x4] ;  /* 0x0000041802107981 */ /* 0x000ea8000c1e1900 */
[----:B------:R-:W5:Y:S01]  /*0b80*/  LDG.E R11, desc[UR24][R12.64] ;  /* 0x000000180c0b7981 */ /* 0x000f62000c1e1900 */
[----:B---3--:R-:W-:-:S03]  /*0b90*/  IMAD.WIDE.U32 R4, R6, 0x4, R4 ;  /* 0x0000000406047825 */ /* 0x008fc600078e0004 */
[----:B------:R-:W3:Y:S04]  /*0ba0*/  LDG.E R20, desc[UR24][R12.64+0x4] ;  /* 0x000004180c147981 */ /* 0x000ee8000c1e1900 */
[----:B------:R-:W3:Y:S04]  /*0bb0*/  LDG.E R9, desc[UR24][R4.64] ;  /* 0x0000001804097981 */ /* 0x000ee8000c1e1900 */
[----:B------:R-:W3:Y:S01]  /*0bc0*/  LDG.E R18, desc[UR24][R4.64+0x4] ;  /* 0x0000041804127981 */ /* 0x000ee2000c1e1900 */
[----:B------:R-:W-:Y:S02]  /*0bd0*/  I2FP.F32.S32 R7, R8 ;  /* 0x0000000800077245 */ /* 0x000fe40000201400 */
[----:B------:R-:W-:-:S03]  /*0be0*/  IADD3 R6, PT, PT, R6, 0x2, RZ ;  /* 0x0000000206067810 */ /* 0x000fc60007ffe0ff */
[----:B----4-:R-:W-:-:S06]  /*0bf0*/  FMUL R7, R7, R14 ;  /* 0x0000000e07077220 */ /* 0x010fcc0000400000 */
[----:B------:R-:W1:Y:S02]  /*0c00*/  F2I.TRUNC.NTZ R7, R7 ;  /* 0x0000000700077305 */ /* 0x000e64000020f100 */
[----:B-1----:R-:W-:Y:S02]  /*0c10*/  I2FP.F32.S32 R15, R7 ;  /* 0x00000007000f7245 */ /* 0x002fe40000201400 */
[----:B------:R-:W-:-:S03]  /*0c20*/  IADD3 R14, PT, PT, -R7, RZ, RZ ;  /* 0x000000ff070e7210 */ /* 0x000fc60007ffe1ff */
[----:B--2---:R-:W-:Y:S02]  /*0c30*/  FMUL R15, R15, R16 ;  /* 0x000000100f0f7220 */ /* 0x004fe40000400000 */
[----:B-----5:R-:W-:Y:S02]  /*0c40*/  IMAD R11, R11, R14, R8 ;  /* 0x0000000e0b0b7224 */ /* 0x020fe400078e0208 */
[----:B------:R-:W1:Y:S02]  /*0c50*/  F2I.TRUNC.NTZ R8, R15 ;  /* 0x0000000f00087305 */ /* 0x000e64000020f100 */
[----:B---3--:R-:W-:Y:S01]  /*0c60*/  IMAD R9, R9, R11, R10 ;  /* 0x0000000b09097224 */ /* 0x008fe200078e020a */
[----:B-1----:R-:W-:-:S05]  /*0c70*/  IADD3 R2, PT, PT, -R8, RZ, RZ ;  /* 0x000000ff08027210 */ /* 0x002fca0007ffe1ff */
[----:B------:R-:W-:-:S04]  /*0c80*/  IMAD R2, R20, R2, R7 ;  /* 0x0000000214027224 */ /* 0x000fc800078e0207 */
[----:B------:R-:W-:-:S07]  /*0c90*/  IMAD R10, R18, R2, R9 ;  /* 0x00000002120a7224 */ /* 0x000fce00078e0209 */
.L_x_4:
[----:B------:R-:W-:Y:S05]  /*0ca0*/  BRA.U UP1, `(.L_x_0) ;  /* 0x00000001013c7547 */ /* 0x000fea000b800000 */
[----:B------:R-:W1:Y:S08]  /*0cb0*/  LDC.64 R2, c[0x0][0x3a0] ;  /* 0x0000e800ff027b82 */ /* 0x000e700000000a00 */
[----:B------:R-:W2:Y:S08]  /*0cc0*/  LDC.64 R4, c[0x0][0x390] ;  /* 0x0000e400ff047b82 */ /* 0x000eb00000000a00 */
[----:B------:R-:W3:Y:S01]  /*0cd0*/  LDC.64 R12, c[0x0][0x3b0] ;  /* 0x0000ec00ff0c7b82 */ /* 0x000ee20000000a00 */
[----:B-1----:R-:W-:-:S06]  /*0ce0*/  IMAD.WIDE.U32 R2, R6, 0x4, R2 ;  /* 0x0000000406027825 */ /* 0x002fcc00078e0002 */
[----:B------:R-:W4:Y:S01]  /*0cf0*/  LDG.E R2, desc[UR24][R2.64] ;  /* 0x0000001802027981 */ /* 0x000f22000c1e1900 */
[----:B--2---:R-:W-:-:S06]  /*0d00*/  IMAD.WIDE.U32 R4, R6, 0x4, R4 ;  /* 0x0000000406047825 */ /* 0x004fcc00078e0004 */
[----:B------:R-:W2:Y:S01]  /*0d10*/  LDG.E R5, desc[UR24][R4.64] ;  /* 0x0000001804057981 */ /* 0x000ea2000c1e1900 */
[----:B---3--:R-:W-:-:S06]  /*0d20*/  IMAD.WIDE.U32 R6, R6, 0x4, R12 ;  /* 0x0000000406067825 */ /* 0x008fcc00078e000c */
[----:B------:R-:W3:Y:S01]  /*0d30*/  LDG.E R7, desc[UR24][R6.64] ;  /* 0x0000001806077981 */ /* 0x000ee2000c1e1900 */
[----:B------:R-:W-:-:S05]  /*0d40*/  I2FP.F32.S32 R9, R8 ;  /* 0x0000000800097245 */ /* 0x000fca0000201400 */
[----:B----4-:R-:W-:-:S06]  /*0d50*/  FMUL R9, R9, R2 ;  /* 0x0000000209097220 */ /* 0x010fcc0000400000 */
[----:B------:R-:W1:Y:S02]  /*0d60*/  F2I.TRUNC.NTZ R9, R9 ;  /* 0x0000000900097305 */ /* 0x000e64000020f100 */
[----:B-1----:R-:W-:-:S05]  /*0d70*/  IADD3 R11, PT, PT, -R9, RZ, RZ ;  /* 0x000000ff090b7210 */ /* 0x002fca0007ffe1ff */
[----:B--2---:R-:W-:-:S04]  /*0d80*/  IMAD R8, R5, R11, R8 ;  /* 0x0000000b05087224 */ /* 0x004fc800078e0208 */
[----:B---3--:R-:W-:-:S07]  /*0d90*/  IMAD R10, R7, R8, R10 ;  /* 0x00000008070a7224 */ /* 0x008fce00078e020a */
.L_x_0:
[----:B------:R-:W0:Y:S01]  /*0da0*/  LDC R11, c[0x0][0x38c] ;  /* 0x0000e300ff0b7b82 */ /* 0x000e220000000800 */
[----:B------:R-:W-:Y:S01]  /*0db0*/  BSSY.RECONVERGENT B0, `(.L_x_5) ;  /* 0x0000010000007945 */ /* 0x000fe20003800200 */
[----:B0-----:R-:W-:-:S13]  /*0dc0*/  ISETP.GE.AND P0, PT, R0, R11, PT ;  /* 0x0000000b0000720c */ /* 0x001fda0003f06270 */
[----:B------:R-:W-:Y:S05]  /*0dd0*/  @P0 BRA `(.L_x_6) ;  /* 0x0000000000340947 */ /* 0x000fea0003800000 */
[----:B------:R-:W0:Y:S01]  /*0de0*/  S2R R7, SR_CgaCtaId ;  /* 0x0000000000077919 */ /* 0x000e220000008800 */
[----:B------:R-:W1:Y:S01]  /*0df0*/  LDC.64 R4, c[0x0][0x3c8] ;  /* 0x0000f200ff047b82 */ /* 0x000e620000000a00 */
[----:B------:R-:W-:Y:S02]  /*0e00*/  MOV R2, 0x400 ;  /* 0x0000040000027802 */ /* 0x000fe40000000f00 */
[----:B------:R-:W-:Y:S02]  /*0e10*/  MOV R6, R0 ;  /* 0x0000000000067202 */ /* 0x000fe40000000f00 */
[----:B0-----:R-:W-:-:S07]  /*0e20*/  LEA R7, R7, R2, 0x18 ;  /* 0x0000000207077211 */ /* 0x001fce00078ec0ff */
.L_x_7:
[----:B0-----:R-:W-:-:S04]  /*0e30*/  IMAD R3, R11, UR4, R6 ;  /* 0x000000040b037c24 */ /* 0x001fc8000f8e0206 */
[----:B-1----:R-:W-:-:S06]  /*0e40*/  IMAD.WIDE R2, R3, 0x8, R4 ;  /* 0x0000000803027825 */ /* 0x002fcc00078e0204 */
[----:B------:R-:W2:Y:S01]  /*0e50*/  LDG.E.64 R2, desc[UR24][R2.64] ;  /* 0x0000001802027981 */ /* 0x000ea2000c1e1b00 */
[C---:B------:R-:W-:Y:S02]  /*0e60*/  LEA R9, R6.reuse, R7, 0x3 ;  /* 0x0000000706097211 */ /* 0x040fe400078e18ff */
[----:B------:R-:W-:-:S04]  /*0e70*/  IADD3 R6, PT, PT, R6, UR23, RZ ;  /* 0x0000001706067c10 */ /* 0x000fc8000fffe0ff */
[----:B------:R-:W-:Y:S01]  /*0e80*/  ISETP.GE.AND P1, PT, R6, R11, PT ;  /* 0x0000000b0600720c */ /* 0x000fe20003f26270 */
[----:B--2---:R0:W-:-:S12]  /*0e90*/  STS.64 [R9], R2 ;  /* 0x0000000209007388 */ /* 0x0041d80000000a00 */
[----:B------:R-:W-:Y:S05]  /*0ea0*/  @!P1 BRA `(.L_x_7) ;  /* 0xfffffffc00e09947 */ /* 0x000fea000383ffff */
.L_x_6:
[----:B------:R-:W-:Y:S05]  /*0eb0*/  BSYNC.RECONVERGENT B0 ;  /* 0x0000000000007941 */ /* 0x000fea0003800200 */
.L_x_5:
[----:B------:R-:W-:Y:S06]  /*0ec0*/  BAR.SYNC.DEFER_BLOCKING 0x0 ;  /* 0x0000000000007b1d */ /* 0x000fec0000010000 */
[----:B------:R-:W-:Y:S04]  /*0ed0*/  BSSY.RECONVERGENT B0, `(.L_x_8) ;  /* 0x00000fd000007945 */ /* 0x000fe80003800200 */
[----:B------:R-:W-:Y:S05]  /*0ee0*/  @P0 BRA `(.L_x_9) ;  /* 0x0000000c00ec0947 */ /* 0x000fea0003800000 */
[----:B------:R-:W1:Y:S02]  /*0ef0*/  LDCU UR7, c[0x0][0x384] ;  /* 0x00007080ff0777ac */ /* 0x000e640008000800 */
[----:B-1----:R-:W-:-:S09]  /*0f00*/  UISETP.GE.AND UP0, UPT, UR7, 0x1, UPT ;  /* 0x000000010700788c */ /* 0x002fd2000bf06270 */
[----:B------:R-:W-:Y:S05]  /*0f10*/  BRA.U !UP0, `(.L_x_10) ;  /* 0x0000000d08c47547 */ /* 0x000fea000b800000 */
[----:B------:R-:W-:-:S07]  /*0f20*/  MOV R11, R0 ;  /* 0x00000000000b7202 */ /* 0x000fce0000000f00 */
.L_x_16:
[----:B-1----:R-:W1:Y:S01]  /*0f30*/  LDC R12, c[0x0][0x384] ;  /* 0x0000e100ff0c7b82 */ /* 0x002e620000000800 */
[----:B------:R-:W-:Y:S01]  /*0f40*/  HFMA2 R13, -RZ, RZ, 0, 0 ;  /* 0x00000000ff0d7431 */ /* 0x000fe200000001ff */
[----:B------:R-:W-:Y:S01]  /*0f50*/  MOV R15, RZ ;  /* 0x000000ff000f7202 */ /* 0x000fe20000000f00 */
[----:B------:R-:W-:Y:S01]  /*0f60*/  HFMA2 R17, -RZ, RZ, 0, 0 ;  /* 0x00000000ff117431 */ /* 0x000fe200000001ff */
[----:B------:R-:W-:Y:S02]  /*0f70*/  MOV R14, R11 ;  /* 0x0000000b000e7202 */ /* 0x000fe40000000f00 */
[----:B-1----:R-:W-:-:S13]  /*0f80*/  ISETP.GE.U32.AND P0, PT, R12, 0x8, PT ;  /* 0x000000080c00780c */ /* 0x002fda0003f06070 */
[----:B------:R-:W-:Y:S05]  /*0f90*/  @!P0 BRA `(.L_x_11) ;  /* 0x0000000400a08947 */ /* 0x000fea0003800000 */
[----:B------:R-:W-:Y:S02]  /*0fa0*/  MOV R13, RZ ;  /* 0x000000ff000d7202 */ /* 0x000fe40000000f00 */
[----:B------:R-:W-:Y:S02]  /*0fb0*/  MOV R15, RZ ;  /* 0x000000ff000f7202 */ /* 0x000fe40000000f00 */
[----:B------:R-:W-:Y:S02]  /*0fc0*/  MOV R17, RZ ;  /* 0x000000ff00117202 */ /* 0x000fe40000000f00 */
[----:B------:R-:W-:-:S07]  /*0fd0*/  MOV R14, R11 ;  /* 0x0000000b000e7202 */ /* 0x000fce0000000f00 */
.L_x_12:
[----:B------:R-:W1:Y:S08]  /*0fe0*/  LDC.64 R6, c[0x0][0x3a8] ;  /* 0x0000ea00ff067b82 */ /* 0x000e700000000a00 */
[----:B0-----:R-:W0:Y:S08]  /*0ff0*/  LDC.64 R8, c[0x0][0x398] ;  /* 0x0000e600ff087b82 */ /* 0x001e300000000a00 */
[----:B------:R-:W2:Y:S01]  /*1000*/  LDC.64 R4, c[0x0][0x3c0] ;  /* 0x0000f000ff047b82 */ /* 0x000ea20000000a00 */
[----:B-1----:R-:W-:-:S07]  /*1010*/  IMAD.WIDE.U32 R6, R13, 0x4, R6 ;  /* 0x000000040d067825 */ /* 0x002fce00078e0006 */
[----:B------:R-:W1:Y:S01]  /*1020*/  LDC.64 R2, c[0x0][0x3b8] ;  /* 0x0000ee00ff027b82 */ /* 0x000e620000000a00 */
[----:B------:R-:W3:Y:S04]  /*1030*/  LDG.E R16, desc[UR24][R6.64] ;  /* 0x0000001806107981 */ /* 0x000ee8000c1e1900 */
[----:B------:R-:W4:Y:S01]  /*1040*/  LDG.E R20, desc[UR24][R6.64+0x4] ;  /* 0x0000041806147981 */ /* 0x000f22000c1e1900 */
[----:B0-----:R-:W-:-:S03]  /*1050*/  IMAD.WIDE.U32 R8, R13, 0x4, R8 ;  /* 0x000000040d087825 */ /* 0x001fc600078e0008 */
[----:B------:R-:W5:Y:S04]  /*1060*/  LDG.E R18, desc[UR24][R6.64+0x8] ;  /* 0x0000081806127981 */ /* 0x000f68000c1e1900 */
[----:B------:R-:W5:Y:S01]  /*1070*/  LDG.E R19, desc[UR24][R8.64] ;  /* 0x0000001808137981 */ /* 0x000f62000c1e1900 */
[----:B--2---:R-:W-:-:S03]  /*1080*/  IMAD.WIDE.U32 R4, R13, 0x4, R4 ;  /* 0x000000040d047825 */ /* 0x004fc600078e0004 */
[----:B------:R-:W2:Y:S01]  /*1090*/  LDG.E R23, desc[UR24][R8.64+0x4] ;  /* 0x0000041808177981 */ /* 0x000ea2000c1e1900 */
[----:B-1----:R-:W-:-:S03]  /*10a0*/  IMAD.WIDE.U32 R2, R13, 0x4, R2 ;  /* 0x000000040d027825 */ /* 0x002fc600078e0002 */
[----:B------:R-:W2:Y:S04]  /*10b0*/  LDG.E R28, desc[UR24][R4.64] ;  /* 0x00000018041c7981 */ /* 0x000ea8000c1e1900 */
[----:B------:R-:W2:Y:S04]  /*10c0*/  LDG.E R26, desc[UR24][R2.64] ;  /* 0x00000018021a7981 */ /* 0x000ea8000c1e1900 */
[----:B------:R-:W2:Y:S01]  /*10d0*/  LDG.E R22, desc[UR24][R6.64+0xc] ;  /* 0x00000c1806167981 */ /* 0x000ea2000c1e1900 */
[----:B------:R-:W-:-:S05]  /*10e0*/  I2FP.F32.S32 R21, R14 ;  /* 0x0000000e00157245 */ /* 0x000fca0000201400 */
[----:B---3--:R-:W-:-:S06]  /*10f0*/  FMUL R24, R21, R16 ;  /* 0x0000001015187220 */ /* 0x008fcc0000400000 */
[----:B------:R-:W0:Y:S02]  /*1100*/  F2I.TRUNC.NTZ R24, R24 ;  /* 0x0000001800187305 */ /* 0x000e24000020f100 */
[----:B0-----:R-:W-:-:S05]  /*1110*/  I2FP.F32.S32 R21, R24 ;  /* 0x0000001800157245 */ /* 0x001fca0000201400 */
[----:B----4-:R-:W-:Y:S01]  /*1120*/  FMUL R16, R21, R20 ;  /* 0x0000001415107220 */ /* 0x010fe20000400000 */
[----:B------:R-:W-:Y:S01]  /*1130*/  IADD3 R25, PT, PT, -R24, RZ, RZ ;  /* 0x000000ff18197210 */ /* 0x000fe20007ffe1ff */
[----:B------:R-:W3:Y:S04]  /*1140*/  LDG.E R21, desc[UR24][R4.64+0x4] ;  /* 0x0000041804157981 */ /* 0x000ee8000c1e1900 */
[----:B------:R-:W0:Y:S01]  /*1150*/  F2I.TRUNC.NTZ R16, R16 ;  /* 0x0000001000107305 */ /* 0x000e22000020f100 */
[----:B-----5:R-:W-:Y:S01]  /*1160*/  IMAD R25, R19, R25, R14 ;  /* 0x0000001913197224 */ /* 0x020fe200078e020e */
[----:B------:R-:W4:Y:S01]  /*1170*/  LDG.E R20, desc[UR24][R2.64+0x4] ;  /* 0x0000041802147981 */ /* 0x000f22000c1e1900 */
[----:B0-----:R-:W-:-:S05]  /*1180*/  I2FP.F32.S32 R19, R16 ;  /* 0x0000001000137245 */ /* 0x001fca0000201400 */
[----:B------:R-:W-:Y:S02]  /*1190*/  FMUL R14, R19, R18 ;  /* 0x00000012130e7220 */ /* 0x000fe40000400000 */
[----:B------:R-:W5:Y:S04]  /*11a0*/  LDG.E R18, desc[UR24][R6.64+0x10] ;  /* 0x0000101806127981 */ /* 0x000f68000c1e1900 */
[----:B------:R-:W0:Y:S01]  /*11b0*/  F2I.TRUNC.NTZ R14, R14 ;  /* 0x0000000e000e7305 */ /* 0x000e22000020f100 */
[----:B------:R-:W5:Y:S01]  /*11c0*/  LDG.E R19, desc[UR24][R8.64+0x8] ;  /* 0x0000081808137981 */ /* 0x000f62000c1e1900 */
[C---:B--2---:R-:W-:Y:S02]  /*11d0*/  IMAD R28, R25.reuse, R28, R17 ;  /* 0x0000001c191c7224 */ /* 0x044fe400078e0211 */
[----:B------:R-:W-:Y:S01]  /*11e0*/  IMAD R25, R25, R26, R15 ;  /* 0x0000001a19197224 */ /* 0x000fe200078e020f */
[----:B------:R-:W-:Y:S01]  /*11f0*/  IADD3 R26, PT, PT, -R16, RZ, RZ ;  /* 0x000000ff101a7210 */ /* 0x000fe20007ffe1ff */
[----:B------:R-:W2:Y:S04]  /*1200*/  LDG.E R15, desc[UR24][R8.64+0xc] ;  /* 0x00000c18080f7981 */ /* 0x000ea8000c1e1900 */
[----:B------:R-:W-:Y:S01]  /*1210*/  IMAD R26, R23, R26, R24 ;  /* 0x0000001a171a7224 */ /* 0x000fe200078e0218 */
[----:B------:R-:W2:Y:S01]  /*1220*/  LDG.E R17, desc[UR24][R4.64+0x8] ;  /* 0x0000081804117981 */ /* 0x000ea2000c1e1900 */
[----:B0-----:R-:W-:-:S05]  /*1230*/  I2FP.F32.S32 R23, R14 ;  /* 0x0000000e00177245 */ /* 0x001fca0000201400 */
[----:B------:R-:W-:Y:S02]  /*1240*/  FMUL R23, R23, R22 ;  /* 0x0000001617177220 */ /* 0x000fe40000400000 */
[----:B------:R-:W2:Y:S04]  /*1250*/  LDG.E R22, desc[UR24][R6.64+0x14] ;  /* 0x0000141806167981 */ /* 0x000ea8000c1e1900 */
[----:B------:R-:W0:Y:S01]  /*1260*/  F2I.TRUNC.NTZ R23, R23 ;  /* 0x0000001700177305 */ /* 0x000e22000020f100 */
[C---:B---3--:R-:W-:Y:S01]  /*1270*/  IMAD R24, R26.reuse, R21, R28 ;  /* 0x000000151a187224 */ /* 0x048fe200078e021c */
[----:B0-----:R-:W-:Y:S01]  /*1280*/  I2FP.F32.S32 R21, R23 ;  /* 0x0000001700157245 */ /* 0x001fe20000201400 */
[----:B------:R-:W3:Y:S01]  /*1290*/  LDG.E R28, desc[UR24][R2.64+0x1c] ;  /* 0x00001c18021c7981 */ /* 0x000ee2000c1e1900 */
[----:B----4-:R-:W-:Y:S01]  /*12a0*/  IMAD R20, R26, R20, R25 ;  /* 0x000000141a147224 */ /* 0x010fe200078e0219 */
[----:B------:R-:W-:-:S02]  /*12b0*/  IADD3 R25, PT, PT, -R23, RZ, RZ ;  /* 0x000000ff17197210 */ /* 0x000fc40007ffe1ff */
[----:B------:R-:W4:Y:S01]  /*12c0*/  LDG.E R26, desc[UR24][R2.64+0xc] ;  /* 0x00000c18021a7981 */ /* 0x000f22000c1e1900 */
[----:B-----5:R-:W-:Y:S01]  /*12d0*/  FMUL R18, R21, R18 ;  /* 0x0000001215127220 */ /* 0x020fe20000400000 */
[----:B------:R-:W-:-:S05]  /*12e0*/  IADD3 R21, PT, PT, -R14, RZ, RZ ;  /* 0x000000ff0e157210 */ /* 0x000fca0007ffe1ff */
[----:B------:R-:W0:Y:S01]  /*12f0*/  F2I.TRUNC.NTZ R18, R18 ;  /* 0x0000001200127305 */ /* 0x000e22000020f100 */
[----:B------:R-:W-:Y:S02]  /*1300*/  IMAD R19, R19, R21, R16 ;  /* 0x0000001513137224 */ /* 0x000fe400078e0210 */
[----:B------:R-:W5:Y:S01]  /*1310*/  LDG.E R21, desc[UR24][R2.64+0x8] ;  /* 0x0000081802157981 */ /* 0x000f62000c1e1900 */
[----:B--2---:R-:W-:-:S03]  /*1320*/  IMAD R15, R15, R25, R14 ;  /* 0x000000190f0f7224 */ /* 0x004fc600078e020e */
[----:B------:R-:W2:Y:S04]  /*1330*/  LDG.E R14, desc[UR24][R8.64+0x10] ;  /* 0x00001018080e7981 */ /* 0x000ea8000c1e1900 */
[----:B------:R-:W3:Y:S01]  /*1340*/  LDG.E R16, desc[UR24][R4.64+0xc] ;  /* 0x00000c1804107981 */ /* 0x000ee2000c1e1900 */
[----:B------:R-:W-:Y:S01]  /*1350*/  IMAD R27, R19, R17, R24 ;  /* 0x00000011131b7224 */ /* 0x000fe200078e0218 */
[----:B0-----:R-:W-:Y:S02]  /*1360*/  I2FP.F32.S32 R25, R18 ;  /* 0x0000001200197245 */ /* 0x001fe40000201400 */
[----:B------:R-:W3:Y:S03]  /*1370*/  LDG.E R17, desc[UR24][R8.64+0x14] ;  /* 0x0000141808117981 */ /* 0x000ee6000c1e1900 */
[----:B------:R-:W-:-:S02]  /*1380*/  FMUL R24, R25, R22 ;  /* 0x0000001619187220 */ /* 0x000fc40000400000 */
[----:B------:R-:W3:Y:S04]  /*1390*/  LDG.E R22, desc[UR24][R6.64+0x18] ;  /* 0x0000181806167981 */ /* 0x000ee8000c1e1900 */
[----:B------:R-:W3:Y:S01]  /*13a0*/  LDG.E R25, desc[UR24][R6.64+0x1c] ;  /* 0x00001c1806197981 */ /* 0x000ee2000c1e1900 */
[----:B------:R-:W0:Y:S03]  /*13b0*/  F2I.TRUNC.NTZ R24, R24 ;  /* 0x0000001800187305 */ /* 0x000e26000020f100 */
[----:B------:R-:W3:Y:S04]  /*13c0*/  LDG.E R7, desc[UR24][R8.64+0x18] ;  /* 0x0000181808077981 */ /* 0x000ee8000c1e1900 */
[----:B------:R1:W3:Y:S01]  /*13d0*/  LDG.E R6, desc[UR24][R8.64+0x1c] ;  /* 0x00001c1808067981 */ /* 0x0002e2000c1e1900 */
[----:B-----5:R-:W-:Y:S01]  /*13e0*/  IMAD R20, R19, R21, R20 ;  /* 0x0000001513147224 */ /* 0x020fe200078e0214 */
[----:B------:R-:W-:-:S02]  /*13f0*/  IADD3 R21, PT, PT, -R18, RZ, RZ ;  /* 0x000000ff12157210 */ /* 0x000fc40007ffe1ff */
[----:B------:R-:W5:Y:S01]  /*1400*/  LDG.E R19, desc[UR24][R4.64+0x10] ;  /* 0x0000101804137981 */ /* 0x000f62000c1e1900 */
[C---:B----4-:R-:W-:Y:S02]  /*1410*/  IMAD R26, R15.reuse, R26, R20 ;  /* 0x0000001a0f1a7224 */ /* 0x050fe400078e0214 */
[----:B--2---:R-:W-:Y:S01]  /*1420*/  IMAD R23, R14, R21, R23 ;  /* 0x000000150e177224 */ /* 0x004fe200078e0217 */
[----:B0-----:R-:W-:Y:S01]  /*1430*/  IADD3 R21, PT, PT, -R24, RZ, RZ ;  /* 0x000000ff18157210 */ /* 0x001fe20007ffe1ff */
[----:B---3--:R-:W-:Y:S01]  /*1440*/  IMAD R16, R15, R16, R27 ;  /* 0x000000100f107224 */ /* 0x008fe200078e021b */
[----:B------:R-:W2:Y:S01]  /*1450*/  LDG.E R20, desc[UR24][R4.64+0x14] ;  /* 0x0000141804147981 */ /* 0x000ea2000c1e1900 */
[----:B------:R-:W-:-:S03]  /*1460*/  I2FP.F32.S32 R27, R24 ;  /* 0x00000018001b7245 */ /* 0x000fc60000201400 */
[----:B------:R-:W3:Y:S01]  /*1470*/  LDG.E R15, desc[UR24][R2.64+0x10] ;  /* 0x00001018020f7981 */ /* 0x000ee2000c1e1900 */
[----:B------:R-:W-:-:S03]  /*1480*/  IMAD R21, R17, R21, R18 ;  /* 0x0000001511157224 */ /* 0x000fc600078e0212 */
[----:B------:R-:W4:Y:S01]  /*1490*/  LDG.E R17, desc[UR24][R2.64+0x14] ;  /* 0x0000141802117981 */ /* 0x000f22000c1e1900 */
[----:B------:R-:W-:-:S03]  /*14a0*/  FMUL R29, R27, R22 ;  /* 0x000000161b1d7220 */ /* 0x000fc60000400000 */
[----:B------:R-:W4:Y:S04]  /*14b0*/  LDG.E R18, desc[UR24][R4.64+0x18] ;  /* 0x0000181804127981 */ /* 0x000f28000c1e1900 */
[----:B------:R0:W4:Y:S04]  /*14c0*/  LDG.E R22, desc[UR24][R2.64+0x18] ;  /* 0x0000181802167981 */ /* 0x000128000c1e1900 */
[----:B------:R-:W4:Y:S01]  /*14d0*/  LDG.E R27, desc[UR24][R4.64+0x1c] ;  /* 0x00001c18041b7981 */ /* 0x000f22000c1e1900 */
[----:B------:R-:W1:Y:S02]  /*14e0*/  F2I.TRUNC.NTZ R29, R29 ;  /* 0x0000001d001d7305 */ /* 0x000e64000020f100 */
[----:B-1----:R-:W-:-:S05]  /*14f0*/  I2FP.F32.S32 R14, R29 ;  /* 0x0000001d000e7245 */ /* 0x002fca0000201400 */
[----:B------:R-:W-:Y:S01]  /*1500*/  FMUL R14, R14, R25 ;  /* 0x000000190e0e7220 */ /* 0x000fe20000400000 */
[----:B------:R-:W-:-:S05]  /*1510*/  IADD3 R13, PT, PT, R13, 0x8, RZ ;  /* 0x000000080d0d7810 */ /* 0x000fca0007ffe0ff */
[----:B------:R-:W0:Y:S01]  /*1520*/  F2I.TRUNC.NTZ R14, R14 ;  /* 0x0000000e000e7305 */ /* 0x000e22000020f100 */
[----:B------:R-:W-:Y:S02]  /*1530*/  ISETP.NE.AND P0, PT, R13, UR6, PT ;  /* 0x000000060d007c0c */ /* 0x000fe4000bf05270 */
[----:B------:R-:W-:-:S05]  /*1540*/  IADD3 R8, PT, PT, -R29, RZ, RZ ;  /* 0x000000ff1d087210 */ /* 0x000fca0007ffe1ff */
[----:B------:R-:W-:Y:S01]  /*1550*/  IMAD R7, R7, R8, R24 ;  /* 0x0000000807077224 */ /* 0x000fe200078e0218 */
[----:B0-----:R-:W-:-:S05]  /*1560*/  IADD3 R2, PT, PT, -R14, RZ, RZ ;  /* 0x000000ff0e027210 */ /* 0x001fca0007ffe1ff */
[----:B------:R-:W-:Y:S02]  /*1570*/  IMAD R6, R6, R2, R29 ;  /* 0x0000000206067224 */ /* 0x000fe400078e021d */
[----:B-----5:R-:W-:-:S04]  /*1580*/  IMAD R16, R23, R19, R16 ;  /* 0x0000001317107224 */ /* 0x020fc800078e0210 */
[----:B--2---:R-:W-:Y:S02]  /*1590*/  IMAD R9, R21, R20, R16 ;  /* 0x0000001415097224 */ /* 0x004fe400078e0210 */
[----:B---3--:R-:W-:-:S04]  /*15a0*/  IMAD R26, R23, R15, R26 ;  /* 0x0000000f171a7224 */ /* 0x008fc800078e021a */
[----:B----4-:R-:W-:Y:S02]  /*15b0*/  IMAD R17, R21, R17, R26 ;  /* 0x0000001115117224 */ /* 0x010fe400078e021a */
[C---:B------:R-:W-:Y:S02]  /*15c0*/  IMAD R18, R7.reuse, R18, R9 ;  /* 0x0000001207127224 */ /* 0x040fe400078e0209 */
[----:B------:R-:W-:Y:S02]  /*15d0*/  IMAD R7, R7, R22, R17 ;  /* 0x0000001607077224 */ /* 0x000fe400078e0211 */
[C---:B------:R-:W-:Y:S02]  /*15e0*/  IMAD R17, R6.reuse, R27, R18 ;  /* 0x0000001b06117224 */ /* 0x040fe400078e0212 */
[----:B------:R-:W-:Y:S01]  /*15f0*/  IMAD R15, R6, R28, R7 ;  /* 0x0000001c060f7224 */ /* 0x000fe200078e0207 */
[----:B------:R-:W-:Y:S06]  /*1600*/  @P0 BRA `(.L_x_12) ;  /* 0xfffffff800740947 */ /* 0x000fec000383ffff */
[----:B------:R-:W-:-:S07]  /*1610*/  MOV R13, UR6 ;  /* 0x00000006000d7c02 */ /* 0x000fce0008000f00 */
.L_x_11:
[----:B------:R-:W-:-:S09]  /*1620*/  UISETP.NE.AND UP0, UPT, UR22, URZ, UPT ;  /* 0x000000ff1600728c */ /* 0x000fd2000bf05270 */
[----:B------:R-:W-:Y:S05]  /*1630*/  BRA.U !UP0, `(.L_x_13) ;  /* 0x0000000508c47547 */ /* 0x000fea000b800000 */
[----:B------:R-:W-:-:S04]  /*1640*/  UIADD3 UR7, UPT, UPT, UR22, -0x1, URZ ;  /* 0xffffffff16077890 */ /* 0x000fc8000fffe0ff */
[----:B------:R-:W-:-:S09]  /*1650*/  UISETP.GE.U32.AND UP0, UPT, UR7, 0x3, UPT ;  /* 0x000000030700788c */ /* 0x000fd2000bf06070 */
[----:B------:R-:W-:Y:S05]  /*1660*/  BRA.U !UP0, `(.L_x_14) ;  /* 0x0000000108d47547 */ /* 0x000fea000b800000 */
[----:B------:R-:W1:Y:S08]  /*1670*/  LDC.64 R6, c[0x0][0x3a8] ;  /* 0x0000ea00ff067b82 */ /* 0x000e700000000a00 */
[----:B0-----:R-:W0:Y:S01]  /*1680*/  LDC.64 R2, c[0x0][0x398] ;  /* 0x0000e600ff027b82 */ /* 0x001e220000000a00 */
[----:B------:R-:W-:-:S07]  /*1690*/  I2FP.F32.S32 R4, R14 ;  /* 0x0000000e00047245 */ /* 0x000fce0000201400 */
[----:B------:R-:W2:Y:S01]  /*16a0*/  LDC.64 R8, c[0x0][0x3c0] ;  /* 0x0000f000ff087b82 */ /* 0x000ea20000000a00 */
[----:B-1----:R-:W-:-:S05]  /*16b0*/  IMAD.WIDE.U32 R6, R13, 0x4, R6 ;  /* 0x000000040d067825 */ /* 0x002fca00078e0006 */
[----:B------:R-:W3:Y:S04]  /*16c0*/  LDG.E R5, desc[UR24][R6.64] ;  /* 0x0000001806057981 */ /* 0x000ee8000c1e1900 */
[----:B------:R-:W4:Y:S01]  /*16d0*/  LDG.E R21, desc[UR24][R6.64+0x4] ;  /* 0x0000041806157981 */ /* 0x000f22000c1e1900 */
[----:B0-----:R-:W-:-:S03]  /*16e0*/  IMAD.WIDE.U32 R2, R13, 0x4, R2 ;  /* 0x000000040d027825 */ /* 0x001fc600078e0002 */
[----:B------:R-:W5:Y:S04]  /*16f0*/  LDG.E R18, desc[UR24][R6.64+0x8] ;  /* 0x0000081806127981 */ /* 0x000f68000c1e1900 */
[----:B------:R-:W5:Y:S04]  /*1700*/  LDG.E R25, desc[UR24][R2.64] ;  /* 0x0000001802197981 */ /* 0x000f68000c1e1900 */
[----:B------:R-:W5:Y:S01]  /*1710*/  LDG.E R19, desc[UR24][R2.64+0x4] ;  /* 0x0000041802137981 */ /* 0x000f62000c1e1900 */
[----:B--2---:R-:W-:-:S03]  /*1720*/  IMAD.WIDE.U32 R8, R13, 0x4, R8 ;  /* 0x000000040d087825 */ /* 0x004fc600078e0008 */
[----:B------:R-:W2:Y:S04]  /*1730*/  LDG.E R26, desc[UR24][R2.64+0x8] ;  /* 0x00000818021a7981 */ /* 0x000ea8000c1e1900 */
[----:B------:R-:W2:Y:S01]  /*1740*/  LDG.E R22, desc[UR24][R8.64] ;  /* 0x0000001808167981 */ /* 0x000ea2000c1e1900 */
[----:B---3--:R-:W-:Y:S02]  /*1750*/  FMUL R16, R4, R5 ;  /* 0x0000000504107220 */ /* 0x008fe40000400000 */
[----:B------:R-:W0:Y:S04]  /*1760*/  LDC.64 R4, c[0x0][0x3b8] ;  /* 0x0000ee00ff047b82 */ /* 0x000e280000000a00 */
[----:B------:R-:W1:Y:S02]  /*1770*/  F2I.TRUNC.NTZ R16, R16 ;  /* 0x0000001000107305 */ /* 0x000e64000020f100 */
[----:B-1----:R-:W-:-:S05]  /*1780*/  I2FP.F32.S32 R20, R16 ;  /* 0x0000001000147245 */ /* 0x002fca0000201400 */
[----:B----4-:R-:W-:Y:S02]  /*1790*/  FMUL R21, R20, R21 ;  /* 0x0000001514157220 */ /* 0x010fe40000400000 */
[----:B------:R-:W3:Y:S04]  /*17a0*/  LDG.E R20, desc[UR24][R6.64+0xc] ;  /* 0x00000c1806147981 */ /* 0x000ee8000c1e1900 */
[----:B------:R-:W1:Y:S01]  /*17b0*/  F2I.TRUNC.NTZ R21, R21 ;  /* 0x0000001500157305 */ /* 0x000e62000020f100 */
[----:B0-----:R-:W-:Y:S01]  /*17c0*/  IMAD.WIDE.U32 R4, R13, 0x4, R4 ;  /* 0x000000040d047825 */ /* 0x001fe200078e0004 */
[----:B------:R-:W-:-:S04]  /*17d0*/  IADD3 R23, PT, PT, -R16, RZ, RZ ;  /* 0x000000ff10177210 */ /* 0x000fc80007ffe1ff */
[----:B------:R-:W4:Y:S01]  /*17e0*/  LDG.E R24, desc[UR24][R4.64] ;  /* 0x0000001804187981 */ /* 0x000f22000c1e1900 */
[----:B-----5:R-:W-:-:S03]  /*17f0*/  IMAD R25, R25, R23, R14 ;  /* 0x0000001719197224 */ /* 0x020fc600078e020e */
[----:B------:R-:W5:Y:S04]  /*1800*/  LDG.E R23, desc[UR24][R8.64+0x4] ;  /* 0x0000041808177981 */ /* 0x000f68000c1e1900 */
[----:B------:R-:W5:Y:S01]  /*1810*/  LDG.E R7, desc[UR24][R4.64+0x4] ;  /* 0x0000041804077981 */ /* 0x000f62000c1e1900 */
[----:B-1----:R-:W-:Y:S02]  /*1820*/  IADD3 R28, PT, PT, -R21, RZ, RZ ;  /* 0x000000ff151c7210 */ /* 0x002fe40007ffe1ff */
[----:B------:R-:W-:Y:S01]  /*1830*/  I2FP.F32.S32 R27, R21 ;  /* 0x00000015001b7245 */ /* 0x000fe20000201400 */
[----:B------:R0:W5:Y:S02]  /*1840*/  LDG.E R6, desc[UR24][R2.64+0xc] ;  /* 0x00000c1802067981 */ /* 0x000164000c1e1900 */
[----:B------:R-:W-:-:S02]  /*1850*/  IMAD R28, R19, R28, R16 ;  /* 0x0000001c131c7224 */ /* 0x000fc400078e0210 */
[----:B------:R-:W-:Y:S01]  /*1860*/  FMUL R29, R27, R18 ;  /* 0x000000121b1d7220 */ /* 0x000fe20000400000 */
[----:B------:R-:W5:Y:S04]  /*1870*/  LDG.E R16, desc[UR24][R8.64+0x8] ;  /* 0x0000081808107981 */ /* 0x000f68000c1e1900 */
[----:B------:R-:W5:Y:S04]  /*1880*/  LDG.E R18, desc[UR24][R4.64+0x8] ;  /* 0x0000081804127981 */ /* 0x000f68000c1e1900 */
[----:B------:R-:W5:Y:S04]  /*1890*/  LDG.E R19, desc[UR24][R8.64+0xc] ;  /* 0x00000c1808137981 */ /* 0x000f68000c1e1900 */
[----:B------:R-:W5:Y:S01]  /*18a0*/  LDG.E R27, desc[UR24][R4.64+0xc] ;  /* 0x00000c18041b7981 */ /* 0x000f62000c1e1900 */
[----:B------:R-:W1:Y:S02]  /*18b0*/  F2I.TRUNC.NTZ R29, R29 ;  /* 0x0000001d001d7305 */ /* 0x000e64000020f100 */
[----:B-1----:R-:W-:-:S02]  /*18c0*/  I2FP.F32.S32 R14, R29 ;  /* 0x0000001d000e7245 */ /* 0x002fc40000201400 */
[----:B0-----:R-:W-:Y:S01]  /*18d0*/  IADD3 R2, PT, PT, -R29, RZ, RZ ;  /* 0x000000ff1d027210 */ /* 0x001fe20007ffe1ff */
[----:B--2---:R-:W-:-:S04]  /*18e0*/  IMAD R22, R25, R22, R17 ;  /* 0x0000001619167224 */ /* 0x004fc800078e0211 */
[----:B------:R-:W-:Y:S01]  /*18f0*/  IMAD R26, R26, R2, R21 ;  /* 0x000000021a1a7224 */ /* 0x000fe200078e0215 */
[----:B------:R-:W-:Y:S01]  /*1900*/  IADD3 R13, PT, PT, R13, 0x4, RZ ;  /* 0x000000040d0d7810 */ /* 0x000fe20007ffe0ff */
[----:B---3--:R-:W-:-:S06]  /*1910*/  FMUL R14, R14, R20 ;  /* 0x000000140e0e7220 */ /* 0x008fcc0000400000 */
[----:B------:R-:W0:Y:S01]  /*1920*/  F2I.TRUNC.NTZ R14, R14 ;  /* 0x0000000e000e7305 */ /* 0x000e22000020f100 */
[----:B----4-:R-:W-:Y:S02]  /*1930*/  IMAD R24, R25, R24, R15 ;  /* 0x0000001819187224 */ /* 0x010fe400078e020f */
[C---:B-----5:R-:W-:Y:S02]  /*1940*/  IMAD R23, R28.reuse, R23, R22 ;  /* 0x000000171c177224 */ /* 0x060fe400078e0216 */
[----:B------:R-:W-:Y:S01]  /*1950*/  IMAD R7, R28, R7, R24 ;  /* 0x000000071c077224 */ /* 0x000fe200078e0218 */
[----:B0-----:R-:W-:-:S05]  /*1960*/  IADD3 R2, PT, PT, -R14, RZ, RZ ;  /* 0x000000ff0e027210 */ /* 0x001fca0007ffe1ff */
[----:B------:R-:W-:Y:S02]  /*1970*/  IMAD R6, R6, R2, R29 ;  /* 0x0000000206067224 */ /* 0x000fe400078e021d */
[C---:B------:R-:W-:Y:S02]  /*1980*/  IMAD R16, R26.reuse, R16, R23 ;  /* 0x000000101a107224 */ /* 0x040fe400078e0217 */
[----:B------:R-:W-:Y:S02]  /*1990*/  IMAD R18, R26, R18, R7 ;  /* 0x000000121a127224 */ /* 0x000fe400078e0207 */
[C---:B------:R-:W-:Y:S02]  /*19a0*/  IMAD R17, R6.reuse, R19, R16 ;  /* 0x0000001306117224 */ /* 0x040fe400078e0210 */
[----:B------:R-:W-:-:S07]  /*19b0*/  IMAD R15, R6, R27, R18 ;  /* 0x0000001b060f7224 */ /* 0x000fce00078e0212 */
.L_x_14:
[----:B0-----:R-:W-:-:S13]  /*19c0*/  LOP3.LUT P0, R2, R12, 0x3, RZ, 0xc0, !PT ;  /* 0x000000030c027812 */ /* 0x001fda000780c0ff */
[----:B------:R-:W-:Y:S05]  /*19d0*/  @!P0 BRA `(.L_x_13) ;  /* 0x0000000000dc8947 */ /* 0x000fea0003800000 */
[----:B------:R-:W-:Y:S02]  /*19e0*/  ISETP.NE.AND P0, PT, R2, 0x1, PT ;  /* 0x000000010200780c */ /* 0x000fe40003f05270 */
[----:B------:R-:W-:-:S04]  /*19f0*/  LOP3.LUT R12, R12, 0x1, RZ, 0xc0, !PT ;  /* 0x000000010c0c7812 */ /* 0x000fc800078ec0ff */
[----:B------:R-:W-:-:S07]  /*1a00*/  ISETP.NE.U32.AND P1, PT, R12, 0x1, PT ;  /* 0x000000010c00780c */ /* 0x000fce0003f25070 */
[----:B------:R-:W-:Y:S06]  /*1a10*/  @!P0 BRA `(.L_x_15) ;  /* 0x00000000007c8947 */ /* 0x000fec0003800000 */
[----:B------:R-:W0:Y:S08]  /*1a20*/  LDC.64 R2, c[0x0][0x3a8] ;  /* 0x0000ea00ff027b82 */ /* 0x000e300000000a00 */
[----:B------:R-:W1:Y:S08]  /*1a30*/  LDC.64 R6, c[0x0][0x3c0] ;  /* 0x0000f000ff067b82 */ /* 0x000e700000000a00 */
[----:B------:R-:W2:Y:S01]  /*1a40*/  LDC.64 R4, c[0x0][0x3b8] ;  /* 0x0000ee00ff047b82 */ /* 0x000ea20000000a00 */
[----:B0-----:R-:W-:-:S07]  /*1a50*/  IMAD.WIDE.U32 R18, R13, 0x4, R2 ;  /* 0x000000040d127825 */ /* 0x001fce00078e0002 */
[----:B------:R-:W0:Y:S01]  /*1a60*/  LDC.64 R2, c[0x0][0x398] ;  /* 0x0000e600ff027b82 */ /* 0x000e220000000a00 */
[----:B------:R-:W3:Y:S04]  /*1a70*/  LDG.E R12, desc[UR24][R18.64] ;  /* 0x00000018120c7981 */ /* 0x000ee8000c1e1900 */
[----:B------:R4:W5:Y:S01]  /*1a80*/  LDG.E R8, desc[UR24][R18.64+0x4] ;  /* 0x0000041812087981 */ /* 0x000962000c1e1900 */
[----:B0-----:R-:W-:-:S05]  /*1a90*/  IMAD.WIDE.U32 R2, R13, 0x4, R2 ;  /* 0x000000040d027825 */ /* 0x001fca00078e0002 */
[----:B------:R-:W5:Y:S01]  /*1aa0*/  LDG.E R9, desc[UR24][R2.64] ;  /* 0x0000001802097981 */ /* 0x000f62000c1e1900 */
[----:B-1----:R-:W-:-:S03]  /*1ab0*/  IMAD.WIDE.U32 R6, R13, 0x4, R6 ;  /* 0x000000040d067825 */ /* 0x002fc600078e0006 */
[----:B------:R0:W5:Y:S01]  /*1ac0*/  LDG.E R23, desc[UR24][R2.64+0x4] ;  /* 0x0000041802177981 */ /* 0x000162000c1e1900 */
[----:B--2---:R-:W-:-:S03]  /*1ad0*/  IMAD.WIDE.U32 R4, R13, 0x4, R4 ;  /* 0x000000040d047825 */ /* 0x004fc600078e0004 */
[----:B------:R-:W2:Y:S04]  /*1ae0*/  LDG.E R20, desc[UR24][R6.64] ;  /* 0x0000001806147981 */ /* 0x000ea8000c1e1900 */
[----:B------:R-:W2:Y:S04]  /*1af0*/  LDG.E R22, desc[UR24][R4.64] ;  /* 0x0000001804167981 */ /* 0x000ea8000c1e1900 */
[----:B------:R-:W2:Y:S04]  /*1b00*/  LDG.E R24, desc[UR24][R6.64+0x4] ;  /* 0x0000041806187981 */ /* 0x000ea8000c1e1900 */
[----:B------:R-:W2:Y:S01]  /*1b10*/  LDG.E R25, desc[UR24][R4.64+0x4] ;  /* 0x0000041804197981 */ /* 0x000ea2000c1e1900 */
[----:B------:R-:W-:-:S02]  /*1b20*/  I2FP.F32.S32 R21, R14 ;  /* 0x0000000e00157245 */ /* 0x000fc40000201400 */
[----:B------:R-:W-:-:S03]  /*1b30*/  IADD3 R13, PT, PT, R13, 0x2, RZ ;  /* 0x000000020d0d7810 */ /* 0x000fc60007ffe0ff */
[----:B---3--:R-:W-:-:S06]  /*1b40*/  FMUL R12, R21, R12 ;  /* 0x0000000c150c7220 */ /* 0x008fcc0000400000 */
[----:B------:R-:W4:Y:S02]  /*1b50*/  F2I.TRUNC.NTZ R12, R12 ;  /* 0x0000000c000c7305 */ /* 0x000f24000020f100 */
[----:B----4-:R-:W-:Y:S02]  /*1b60*/  I2FP.F32.S32 R19, R12 ;  /* 0x0000000c00137245 */ /* 0x010fe40000201400 */
[----:B------:R-:W-:-:S03]  /*1b70*/  IADD3 R16, PT, PT, -R12, RZ, RZ ;  /* 0x000000ff0c107210 */ /* 0x000fc60007ffe1ff */
[----:B-----5:R-:W-:Y:S02]  /*1b80*/  FMUL R8, R19, R8 ;  /* 0x0000000813087220 */ /* 0x020fe40000400000 */
[----:B------:R-:W-:Y:S02]  /*1b90*/  IMAD R16, R9, R16, R14 ;  /* 0x0000001009107224 */ /* 0x000fe400078e020e */
[----:B------:R-:W0:Y:S02]  /*1ba0*/  F2I.TRUNC.NTZ R14, R8 ;  /* 0x00000008000e7305 */ /* 0x000e24000020f100 */
[C---:B--2---:R-:W-:Y:S02]  /*1bb0*/  IMAD R17, R16.reuse, R20, R17 ;  /* 0x0000001410117224 */ /* 0x044fe400078e0211 */
[----:B------:R-:W-:Y:S01]  /*1bc0*/  IMAD R15, R16, R22, R15 ;  /* 0x00000016100f7224 */ /* 0x000fe200078e020f */
[----:B0-----:R-:W-:-:S05]  /*1bd0*/  IADD3 R2, PT, PT, -R14, RZ, RZ ;  /* 0x000000ff0e027210 */ /* 0x001fca0007ffe1ff */
[----:B------:R-:W-:-:S04]  /*1be0*/  IMAD R2, R23, R2, R12 ;  /* 0x0000000217027224 */ /* 0x000fc800078e020c */
[C---:B------:R-:W-:Y:S02]  /*1bf0*/  IMAD R17, R2.reuse, R24, R17 ;  /* 0x0000001802117224 */ /* 0x040fe400078e0211 */
[----:B------:R-:W-:-:S07]  /*1c00*/  IMAD R15, R2, R25, R15 ;  /* 0x00000019020f7224 */ /* 0x000fce00078e020f */
.L_x_15:
[----:B------:R-:W-:Y:S05]  /*1c10*/  @P1 BRA `(.L_x_13) ;  /* 0x00000000004c1947 */ /* 0x000fea0003800000 */
[----:B------:R-:W0:Y:S08]  /*1c20*/  LDC.64 R2, c[0x0][0x3a8] ;  /* 0x0000ea00ff027b82 */ /* 0x000e300000000a00 */
[----:B------:R-:W1:Y:S08]  /*1c30*/  LDC.64 R4, c[0x0][0x398] ;  /* 0x0000e600ff047b82 */ /* 0x000e700000000a00 */
[----:B------:R-:W2:Y:S01]  /*1c40*/  LDC.64 R6, c[0x0][0x3c0] ;  /* 0x0000f000ff067b82 */ /* 0x000ea20000000a00 */
[----:B0-----:R-:W-:-:S07]  /*1c50*/  IMAD.WIDE.U32 R2, R13, 0x4, R2 ;  /* 0x000000040d027825 */ /* 0x001fce00078e0002 */
[----:B------:R-:W0:Y:S01]  /*1c60*/  LDC.64 R8, c[0x0][0x3b8] ;  /* 0x0000ee00ff087b82 */ /* 0x000e220000000a00 */
[----:B------:R-:W3:Y:S01]  /*1c70*/  LDG.E R3, desc[UR24][R2.64] ;  /* 0x0000001802037981 */ /* 0x000ee2000c1e1900 */
[----:B-1----:R-:W-:-:S06]  /*1c80*/  IMAD.WIDE.U32 R4, R13, 0x4, R4 ;  /* 0x000000040d047825 */ /* 0x002fcc00078e0004 */
[----:B------:R-:W4:Y:S01]  /*1c90*/  LDG.E R5, desc[UR24][R4.64] ;  /* 0x0000001804057981 */ /* 0x000f22000c1e1900 */
[----:B--2---:R-:W-:-:S06]  /*1ca0*/  IMAD.WIDE.U32 R6, R13, 0x4, R6 ;  /* 0x000000040d067825 */ /* 0x004fcc00078e0006 */
[----:B------:R-:W2:Y:S01]  /*1cb0*/  LDG.E R6, desc[UR24][R6.64] ;  /* 0x0000001806067981 */ /* 0x000ea2000c1e1900 */
[----:B0-----:R-:W-:-:S06]  /*1cc0*/  IMAD.WIDE.U32 R8, R13, 0x4, R8 ;  /* 0x000000040d087825 */ /* 0x001fcc00078e0008 */
[----:B------:R-:W5:Y:S01]  /*1cd0*/  LDG.E R8, desc[UR24][R8.64] ;  /* 0x0000001808087981 */ /* 0x000f62000c1e1900 */
[----:B------:R-:W-:-:S05]  /*1ce0*/  I2FP.F32.S32 R12, R14 ;  /* 0x0000000e000c7245 */ /* 0x000fca0000201400 */
[----:B---3--:R-:W-:-:S06]  /*1cf0*/  FMUL R12, R12, R3 ;  /* 0x000000030c0c7220 */ /* 0x008fcc0000400000 */
[----:B------:R-:W0:Y:S02]  /*1d00*/  F2I.TRUNC.NTZ R12, R12 ;  /* 0x0000000c000c7305 */ /* 0x000e24000020f100 */
[----:B0-----:R-:W-:-:S05]  /*1d10*/  IADD3 R2, PT, PT, -R12, RZ, RZ ;  /* 0x000000ff0c027210 */ /* 0x001fca0007ffe1ff */
[----:B----4-:R-:W-:-:S04]  /*1d20*/  IMAD R2, R5, R2, R14 ;  /* 0x0000000205027224 */ /* 0x010fc800078e020e */
[C---:B--2---:R-:W-:Y:S02]  /*1d30*/  IMAD R17, R2.reuse, R6, R17 ;  /* 0x0000000602117224 */ /* 0x044fe400078e0211 */
[----:B-----5:R-:W-:-:S07]  /*1d40*/  IMAD R15, R2, R8, R15 ;  /* 0x00000008020f7224 */ /* 0x020fce00078e020f */
.L_x_13:
[----:B------:R-:W1:Y:S01]  /*1d50*/  S2UR UR8, SR_CgaCtaId ;  /* 0x00000000000879c3 */ /* 0x000e620000008800 */
[----:B------:R-:W-:Y:S01]  /*1d60*/  UMOV UR7, 0x400 ;  /* 0x0000040000077882 */ /* 0x000fe20000000000 */
[----:B------:R-:W-:Y:S02]  /*1d70*/  IADD3 R17, PT, PT, R17, R10, RZ ;  /* 0x0000000a11117210 */ /* 0x000fe40007ffe0ff */
[----:B------:R-:W-:-:S04]  /*1d80*/  IADD3 R11, PT, PT, R11, UR23, RZ ;  /* 0x000000170b0b7c10 */ /* 0x000fc8000fffe0ff */
[----:B------:R-:W2:Y:S01]  /*1d90*/  LDC.64 R4, c[0x0][0x3d0] ;  /* 0x0000f400ff047b82 */ /* 0x000ea20000000a00 */
[----:B-1----:R-:W-:-:S06]  /*1da0*/  ULEA UR7, UR8, UR7, 0x18 ;  /* 0x0000000708077291 */ /* 0x002fcc000f8ec0ff */
[----:B0-----:R-:W-:Y:S01]  /*1db0*/  LEA R2, R15, UR7, 0x3 ;  /* 0x000000070f027c11 */ /* 0x001fe2000f8e18ff */
[----:B--2---:R-:W-:-:S04]  /*1dc0*/  IMAD.WIDE R4, R17, 0x8, R4 ;  /* 0x0000000811047825 */ /* 0x004fc800078e0204 */
[----:B------:R-:W0:Y:S01]  /*1dd0*/  LDCU UR7, c[0x0][0x38c] ;  /* 0x00007180ff0777ac */ /* 0x000e220008000800 */
[----:B------:R-:W1:Y:S01]  /*1de0*/  LDS.64 R2, [R2] ;  /* 0x0000000002027984 */ /* 0x000e620000000a00 */
[----:B0-----:R-:W-:-:S03]  /*1df0*/  ISETP.GE.AND P0, PT, R11, UR7, PT ;  /* 0x000000070b007c0c */ /* 0x001fc6000bf06270 */
[----:B-1----:R1:W-:Y:S10]  /*1e00*/  STG.E.64 desc[UR24][R4.64], R2 ;  /* 0x0000000204007986 */ /* 0x0023f4000c101b18 */
[----:B------:R-:W-:Y:S05]  /*1e10*/  @!P0 BRA `(.L_x_16) ;  /* 0xfffffff000448947 */ /* 0x000fea000383ffff */
[----:B------:R-:W-:Y:S05]  /*1e20*/  BRA `(.L_x_9) ;  /* 0x00000000001c7947 */ /* 0x000fea0003800000 */
.L_x_10:
[----:B------:R-:W1:Y:S01]  /*1e30*/  S2UR UR8, SR_CgaCtaId ;  /* 0x00000000000879c3 */ /* 0x000e620000008800 */
[----:B------:R-:W-:-:S07]  /*1e40*/  UMOV UR7, 0x400 ;  /* 0x0000040000077882 */ /* 0x000fce0000000000 */
[----:B------:R-:W2:Y:S01]  /*1e50*/  LDC.64 R4, c[0x0][0x3d0] ;  /* 0x0000f400ff047b82 */ /* 0x000ea20000000a00 */
[----:B-1----:R-:W-:Y:S01]  /*1e60*/  ULEA UR7, UR8, UR7, 0x18 ;  /* 0x0000000708077291 */ /* 0x002fe2000f8ec0ff */
[----:B--2---:R-:W-:-:S08]  /*1e70*/  IMAD.WIDE R10, R10, 0x8, R4 ;  /* 0x000000080a0a7825 */ /* 0x004fd000078e0204 */
[----:B0-----:R-:W0:Y:S04]  /*1e80*/  LDS.64 R2, [UR7] ;  /* 0x00000007ff027984 */ /* 0x001e280008000a00 */
[----:B0-----:R1:W-:Y:S02]  /*1e90*/  STG.E.64 desc[UR24][R10.64], R2 ;  /* 0x000000020a007986 */ /* 0x0013e4000c101b18 */
.L_x_9:
[----:B------:R-:W-:Y:S05]  /*1ea0*/  BSYNC.RECONVERGENT B0 ;  /* 0x0000000000007941 */ /* 0x000fea0003800200 */
.L_x_8:
[----:B------:R-:W2:Y:S01]  /*1eb0*/  LDCU UR7, c[0x0][0x370] ;  /* 0x00006e00ff0777ac */ /* 0x000ea20008000800 */
[----:B------:R-:W-:Y:S06]  /*1ec0*/  BAR.SYNC.DEFER_BLOCKING 0x0 ;  /* 0x0000000000007b1d */ /* 0x000fec0000010000 */
[----:B------:R-:W3:Y:S01]  /*1ed0*/  LDCU UR8, c[0x0][0x388] ;  /* 0x00007100ff0877ac */ /* 0x000ee20008000800 */
[----:B--2---:R-:W-:-:S04]  /*1ee0*/  UIADD3 UR4, UPT, UPT, UR7, UR4, URZ ;  /* 0x0000000407047290 */ /* 0x004fc8000fffe0ff */
[----:B---3--:R-:W-:-:S09]  /*1ef0*/  UISETP.GE.AND UP0, UPT, UR4, UR8, UPT ;  /* 0x000000080400728c */ /* 0x008fd2000bf06270 */
[----:B------:R-:W-:Y:S05]  /*1f00*/  BRA.U !UP0, `(.L_x_17) ;  /* 0xffffffe108747547 */ /* 0x000fea000b83ffff */
[----:B------:R-:W-:Y:S05]  /*1f10*/  EXIT ;  /* 0x000000000000794d */ /* 0x000fea0003800000 */
.L_x_18:
[----:B------:R-:W-:-:S00]  /*1f20*/  BRA `(.L_x_18) ;  /* 0xfffffffc00fc7947 */ /* 0x000fc0000383ffff */
[----:B------:R-:W-:-:S00]  /*1f30*/  NOP ;  /* 0x0000000000007918 */ /* 0x000fc00000000000 */
        /* <DEDUP_REMOVED lines=12> */
.L_x_19:


//--------------------- .nv.shared._Z16tensor_transposeiiiiPiS_PfS0_S_S_S_PdS1_ --------------------------
	.section	.nv.shared._Z16tensor_transposeiiiiPiS_PfS0_S_S_S_PdS1_,"aw",@nobits
	.sectionflags	@""
	.align	8
.nv.shared._Z16tensor_transposeiiiiPiS_PfS0_S_S_S_PdS1_:
	.zero		48224


//--------------------- .nv.shared.reserved.0     --------------------------
	.section	.nv.shared.reserved.0,"aw",@nobits
	.weak		__nv_reservedSMEM_offset_0_alias
	.size		__nv_reservedSMEM_offset_0_alias, 0, 64
	.other		__nv_reservedSMEM_offset_0_alias,@"STO_CUDA_RESERVED_SHARED STV_DEFAULT"
__nv_reservedSMEM_offset_0_alias:
	.zero		0
	.zero		64


//--------------------- .nv.constant0._Z16tensor_transposeiiiiPiS_PfS0_S_S_S_PdS1_ --------------------------
	.section	.nv.constant0._Z16tensor_transposeiiiiPiS_PfS0_S_S_S_PdS1_,"a",@progbits
	.sectionflags	@""
	.align	4
.nv.constant0._Z16tensor_transposeiiiiPiS_PfS0_S_S_S_PdS1_:
	.zero		984


//--------------------- SYMBOLS --------------------------

	.type		.nv.reservedSmem.offset0,@object
	.size		.nv.reservedSmem.offset0,0x4
	.type		.nv.reservedSmem.cap,@object
	.size		.nv.reservedSmem.cap,0x4
